	.target	sm_100a

	.elftype	@"ET_EXEC"


//--------------------- .note.nv.tkinfo           --------------------------
	.section	.note.nv.tkinfo,"",@"SHT_NOTE"
	.sectionflags	@"SHF_NOTE_NV_TKINFO"
	.tkinfo
        /*0018*/ 	.word	0x00000002
        /*0030*/ 	.string	""
        /*0030*/ 	.string	"ptxas"
        /*0030*/ 	.string	"Cuda compilation tools, release 13.0, V13.0.88"
        /*0030*/ 	.string	"Build cuda_13.0.r13.0/compiler.36424714_0"
        /*0030*/ 	.string	"-arch sm_100a -m 64 "



//--------------------- .note.nv.cuinfo           --------------------------
	.section	.note.nv.cuinfo,"",@"SHT_NOTE"
	.sectionflags	@"SHF_NOTE_NV_CUINFO"
        /*0018*/ 	.short	0x0002
        /*001a*/ 	.short	0x0064
        /*001c*/ 	.short	0x0082
	.zero		2


//--------------------- .nv.info                  --------------------------
	.section	.nv.info,"",@"SHT_CUDA_INFO"
	.align	4


	//----- nvinfo : EIATTR_REGCOUNT
	.align		4
        /*0000*/ 	.byte	0x04, 0x2f
        /*0002*/ 	.short	(.L_19 - .L_18)
	.align		4
.L_18:
        /*0004*/ 	.word	index@(_ZN7cutlass13device_kernelINS_4conv6kernel13ConvUniversalINS1_16ConvProblemShapeILNS1_8OperatorE1ELi3EEENS1_10collective14CollectiveConvINS1_47MainloopSm100TmaUmmaWarpSpecializedImplicitGemmILS5_1ELi13ELi3ELi1ELi2EN4cute5tupleIJNSA_1CILi2EEENSC_ILi1EEESE_EEEEENSB_IJNSC_ILi64EEESH_NSB_IJSH_EEEEEENS_6half_tESK_NSA_8TiledMMAINSA_8MMA_AtomIJNSA_20SM100_MMA_F16BF16_SSISK_SK_fLi64ELi64ELNSA_4UMMA5MajorE0ELSP_1ELNSO_7ScaleInE0ELSQ_0EEEEEENSA_6LayoutINSB_IJSE_SE_SE_EEENSB_IJNSC_ILi0EEESV_SV_EEEEENSB_IJNSA_10UnderscoreESY_SY_EEEEENS7_6detail27Sm100ImplicitGemmTileTraitsINSA_20SM90_TMA_LOAD_IM2COLENSA_14ComposedLayoutINSA_7SwizzleILi3ELi4ELi3EEENSA_18smem_ptr_flag_bitsILi16EEENST_INSB_IJNSC_ILi8EEESH_EEENSB_IJSH_SE_EEEEEEEvEENS12_INSA_23SM90_TMA_LOAD_MULTICASTENS14_IS16_S18_NST_INSB_IJSH_S19_EEENSB_IJSE_SH_EEEEEEEvEEEENS_8epilogue10collective18CollectiveEpilogueINS1M_23Sm100TmaWarpSpecializedILi3ELi2ELi16ELb1ELb0EEEJSJ_NSB_IJNST_ISH_SE_EENST_INSC_ILi32EEESE_EEEEESK_NSB_IJNSB_IJllllEEESE_SV_EEESK_S1W_NS1M_6fusion15FusionCallbacksIS1Q_NS1X_17LinearCombinationISK_fSK_fLNS_15FloatRoundStyleE2EEESJ_S1U_JEEENSA_5SM1004TMEM4LOAD26SM100_TMEM_LOAD_16dp256b4xES13_NS14_INS15_ILi2ELi4ELi3EEES18_NST_INSB_IJS19_S1S_EEENSB_IJS1S_SE_EEEEEEENSA_17SM75_U32x4_LDSM_NENSA_21SM90_TMA_STORE_IM2COLES2B_NSA_17SM90_U32x4_STSM_NENSA_39AutoVectorizingCopyWithAssumedAlignmentILi128EEEEEEvvEEEEvNT_6ParamsE)
        /*0008*/ 	.word	0x0000004b


	//----- nvinfo : EIATTR_FRAME_SIZE
	.align		4
.L_19:
        /*000c*/ 	.byte	0x04, 0x11
        /*000e*/ 	.short	(.L_21 - .L_20)
	.align		4
.L_20:
        /*0010*/ 	.word	index@($__internal_2_$__cuda_sm10x_tcgen05_guardrail_trap_unallocated_columns_being_dealloced)
        /*0014*/ 	.word	0x00000008


	//----- nvinfo : EIATTR_FRAME_SIZE
	.align		4
.L_21:
        /*0018*/ 	.byte	0x04, 0x11
        /*001a*/ 	.short	(.L_23 - .L_22)
	.align		4
.L_22:
        /*001c*/ 	.word	index@($__internal_1_$__cuda_sm10x_tcgen05_guardrail_trap_phase_invalid_during_alloc)
        /*0020*/ 	.word	0x00000008


	//----- nvinfo : EIATTR_FRAME_SIZE
	.align		4
.L_23:
        /*0024*/ 	.byte	0x04, 0x11
        /*0026*/ 	.short	(.L_25 - .L_24)
	.align		4
.L_24:
        /*0028*/ 	.word	index@($__internal_0_$__cuda_sm10x_tcgen05_guardrail_trap_col_being_dealloced_not_returned_by_alloc)
        /*002c*/ 	.word	0x00000008


	//----- nvinfo : EIATTR_FRAME_SIZE
	.align		4
.L_25:
        /*0030*/ 	.byte	0x04, 0x11
        /*0032*/ 	.short	(.L_27 - .L_26)
	.align		4
.L_26:
        /*0034*/ 	.word	index@(_ZN7cutlass13device_kernelINS_4conv6kernel13ConvUniversalINS1_16ConvProblemShapeILNS1_8OperatorE1ELi3EEENS1_10collective14CollectiveConvINS1_47MainloopSm100TmaUmmaWarpSpecializedImplicitGemmILS5_1ELi13ELi3ELi1ELi2EN4cute5tupleIJNSA_1CILi2EEENSC_ILi1EEESE_EEEEENSB_IJNSC_ILi64EEESH_NSB_IJSH_EEEEEENS_6half_tESK_NSA_8TiledMMAINSA_8MMA_AtomIJNSA_20SM100_MMA_F16BF16_SSISK_SK_fLi64ELi64ELNSA_4UMMA5MajorE0ELSP_1ELNSO_7ScaleInE0ELSQ_0EEEEEENSA_6LayoutINSB_IJSE_SE_SE_EEENSB_IJNSC_ILi0EEESV_SV_EEEEENSB_IJNSA_10UnderscoreESY_SY_EEEEENS7_6detail27Sm100ImplicitGemmTileTraitsINSA_20SM90_TMA_LOAD_IM2COLENSA_14ComposedLayoutINSA_7SwizzleILi3ELi4ELi3EEENSA_18smem_ptr_flag_bitsILi16EEENST_INSB_IJNSC_ILi8EEESH_EEENSB_IJSH_SE_EEEEEEEvEENS12_INSA_23SM90_TMA_LOAD_MULTICASTENS14_IS16_S18_NST_INSB_IJSH_S19_EEENSB_IJSE_SH_EEEEEEEvEEEENS_8epilogue10collective18CollectiveEpilogueINS1M_23Sm100TmaWarpSpecializedILi3ELi2ELi16ELb1ELb0EEEJSJ_NSB_IJNST_ISH_SE_EENST_INSC_ILi32EEESE_EEEEESK_NSB_IJNSB_IJllllEEESE_SV_EEESK_S1W_NS1M_6fusion15FusionCallbacksIS1Q_NS1X_17LinearCombinationISK_fSK_fLNS_15FloatRoundStyleE2EEESJ_S1U_JEEENSA_5SM1004TMEM4LOAD26SM100_TMEM_LOAD_16dp256b4xES13_NS14_INS15_ILi2ELi4ELi3EEES18_NST_INSB_IJS19_S1S_EEENSB_IJS1S_SE_EEEEEEENSA_17SM75_U32x4_LDSM_NENSA_21SM90_TMA_STORE_IM2COLES2B_NSA_17SM90_U32x4_STSM_NENSA_39AutoVectorizingCopyWithAssumedAlignmentILi128EEEEEEvvEEEEvNT_6ParamsE)
        /*0038*/ 	.word	0x00000008


	//----- nvinfo : EIATTR_MIN_STACK_SIZE
	.align		4
.L_27:
        /*003c*/ 	.byte	0x04, 0x12
        /*003e*/ 	.short	(.L_29 - .L_28)
	.align		4
.L_28:
        /*0040*/ 	.word	index@(_ZN7cutlass13device_kernelINS_4conv6kernel13ConvUniversalINS1_16ConvProblemShapeILNS1_8OperatorE1ELi3EEENS1_10collective14CollectiveConvINS1_47MainloopSm100TmaUmmaWarpSpecializedImplicitGemmILS5_1ELi13ELi3ELi1ELi2EN4cute5tupleIJNSA_1CILi2EEENSC_ILi1EEESE_EEEEENSB_IJNSC_ILi64EEESH_NSB_IJSH_EEEEEENS_6half_tESK_NSA_8TiledMMAINSA_8MMA_AtomIJNSA_20SM100_MMA_F16BF16_SSISK_SK_fLi64ELi64ELNSA_4UMMA5MajorE0ELSP_1ELNSO_7ScaleInE0ELSQ_0EEEEEENSA_6LayoutINSB_IJSE_SE_SE_EEENSB_IJNSC_ILi0EEESV_SV_EEEEENSB_IJNSA_10UnderscoreESY_SY_EEEEENS7_6detail27Sm100ImplicitGemmTileTraitsINSA_20SM90_TMA_LOAD_IM2COLENSA_14ComposedLayoutINSA_7SwizzleILi3ELi4ELi3EEENSA_18smem_ptr_flag_bitsILi16EEENST_INSB_IJNSC_ILi8EEESH_EEENSB_IJSH_SE_EEEEEEEvEENS12_INSA_23SM90_TMA_LOAD_MULTICASTENS14_IS16_S18_NST_INSB_IJSH_S19_EEENSB_IJSE_SH_EEEEEEEvEEEENS_8epilogue10collective18CollectiveEpilogueINS1M_23Sm100TmaWarpSpecializedILi3ELi2ELi16ELb1ELb0EEEJSJ_NSB_IJNST_ISH_SE_EENST_INSC_ILi32EEESE_EEEEESK_NSB_IJNSB_IJllllEEESE_SV_EEESK_S1W_NS1M_6fusion15FusionCallbacksIS1Q_NS1X_17LinearCombinationISK_fSK_fLNS_15FloatRoundStyleE2EEESJ_S1U_JEEENSA_5SM1004TMEM4LOAD26SM100_TMEM_LOAD_16dp256b4xES13_NS14_INS15_ILi2ELi4ELi3EEES18_NST_INSB_IJS19_S1S_EEENSB_IJS1S_SE_EEEEEEENSA_17SM75_U32x4_LDSM_NENSA_21SM90_TMA_STORE_IM2COLES2B_NSA_17SM90_U32x4_STSM_NENSA_39AutoVectorizingCopyWithAssumedAlignmentILi128EEEEEEvvEEEEvNT_6ParamsE)
        /*0044*/ 	.word	0x00000008
.L_29:


//--------------------- .nv.compat                --------------------------
	.section	.nv.compat,"",@"SHT_CUDA_COMPAT_INFO"
	.align	4
        /*0000*/ 	.byte	0x02, 0x09, 0x01, 0x00, 0x02, 0x02, 0x02, 0x00, 0x02, 0x05, 0x05, 0x00, 0x03, 0x07, 0x01, 0x01
        /*0010*/ 	.byte	0x02, 0x03, 0x01, 0x00, 0x02, 0x06, 0x01, 0x00, 0x04, 0x0b, 0x08, 0x00, 0x09, 0x00, 0x00, 0x00
        /*0020*/ 	.byte	0x00, 0x00, 0x00, 0x00


//--------------------- .nv.info._ZN7cutlass13device_kernelINS_4conv6kernel13ConvUniversalINS1_16ConvProblemShapeILNS1_8OperatorE1ELi3EEENS1_10collective14CollectiveConvINS1_47MainloopSm100TmaUmmaWarpSpecializedImplicitGemmILS5_1ELi13ELi3ELi1ELi2EN4cute5tupleIJNSA_1CILi2EEENSC_ILi1EEESE_EEEEENSB_IJNSC_ILi64EEESH_NSB_IJSH_EEEEEENS_6half_tESK_NSA_8TiledMMAINSA_8MMA_AtomIJNSA_20SM100_MMA_F16BF16_SSISK_SK_fLi64ELi64ELNSA_4UMMA5MajorE0ELSP_1ELNSO_7ScaleInE0ELSQ_0EEEEEENSA_6LayoutINSB_IJSE_SE_SE_EEENSB_IJNSC_ILi0EEESV_SV_EEEEENSB_IJNSA_10UnderscoreESY_SY_EEEEENS7_6detail27Sm100ImplicitGemmTileTraitsINSA_20SM90_TMA_LOAD_IM2COLENSA_14ComposedLayoutINSA_7SwizzleILi3ELi4ELi3EEENSA_18smem_ptr_flag_bitsILi16EEENST_INSB_IJNSC_ILi8EEESH_EEENSB_IJSH_SE_EEEEEEEvEENS12_INSA_23SM90_TMA_LOAD_MULTICASTENS14_IS16_S18_NST_INSB_IJSH_S19_EEENSB_IJSE_SH_EEEEEEEvEEEENS_8epilogue10collective18CollectiveEpilogueINS1M_23Sm100TmaWarpSpecializedILi3ELi2ELi16ELb1ELb0EEEJSJ_NSB_IJNST_ISH_SE_EENST_INSC_ILi32EEESE_EEEEESK_NSB_IJNSB_IJllllEEESE_SV_EEESK_S1W_NS1M_6fusion15FusionCallbacksIS1Q_NS1X_17LinearCombinationISK_fSK_fLNS_15FloatRoundStyleE2EEESJ_S1U_JEEENSA_5SM1004TMEM4LOAD26SM100_TMEM_LOAD_16dp256b4xES13_NS14_INS15_ILi2ELi4ELi3EEES18_NST_INSB_IJS19_S1S_EEENSB_IJS1S_SE_EEEEEEENSA_17SM75_U32x4_LDSM_NENSA_21SM90_TMA_STORE_IM2COLES2B_NSA_17SM90_U32x4_STSM_NENSA_39AutoVectorizingCopyWithAssumedAlignmentILi128EEEEEEvvEEEEvNT_6ParamsE --------------------------
	.section	.nv.info._ZN7cutlass13device_kernelINS_4conv6kernel13ConvUniversalINS1_16ConvProblemShapeILNS1_8OperatorE1ELi3EEENS1_10collective14CollectiveConvINS1_47MainloopSm100TmaUmmaWarpSpecializedImplicitGemmILS5_1ELi13ELi3ELi1ELi2EN4cute5tupleIJNSA_1CILi2EEENSC_ILi1EEESE_EEEEENSB_IJNSC_ILi64EEESH_NSB_IJSH_EEEEEENS_6half_tESK_NSA_8TiledMMAINSA_8MMA_AtomIJNSA_20SM100_MMA_F16BF16_SSISK_SK_fLi64ELi64ELNSA_4UMMA5MajorE0ELSP_1ELNSO_7ScaleInE0ELSQ_0EEEEEENSA_6LayoutINSB_IJSE_SE_SE_EEENSB_IJNSC_ILi0EEESV_SV_EEEEENSB_IJNSA_10UnderscoreESY_SY_EEEEENS7_6detail27Sm100ImplicitGemmTileTraitsINSA_20SM90_TMA_LOAD_IM2COLENSA_14ComposedLayoutINSA_7SwizzleILi3ELi4ELi3EEENSA_18smem_ptr_flag_bitsILi16EEENST_INSB_IJNSC_ILi8EEESH_EEENSB_IJSH_SE_EEEEEEEvEENS12_INSA_23SM90_TMA_LOAD_MULTICASTENS14_IS16_S18_NST_INSB_IJSH_S19_EEENSB_IJSE_SH_EEEEEEEvEEEENS_8epilogue10collective18CollectiveEpilogueINS1M_23Sm100TmaWarpSpecializedILi3ELi2ELi16ELb1ELb0EEEJSJ_NSB_IJNST_ISH_SE_EENST_INSC_ILi32EEESE_EEEEESK_NSB_IJNSB_IJllllEEESE_SV_EEESK_S1W_NS1M_6fusion15FusionCallbacksIS1Q_NS1X_17LinearCombinationISK_fSK_fLNS_15FloatRoundStyleE2EEESJ_S1U_JEEENSA_5SM1004TMEM4LOAD26SM100_TMEM_LOAD_16dp256b4xES13_NS14_INS15_ILi2ELi4ELi3EEES18_NST_INSB_IJS19_S1S_EEENSB_IJS1S_SE_EEEEEEENSA_17SM75_U32x4_LDSM_NENSA_21SM90_TMA_STORE_IM2COLES2B_NSA_17SM90_U32x4_STSM_NENSA_39AutoVectorizingCopyWithAssumedAlignmentILi128EEEEEEvvEEEEvNT_6ParamsE,"",@"SHT_CUDA_INFO"
	.sectionflags	@""
	.align	4


	//----- nvinfo : EIATTR_CUDA_API_VERSION
	.align		4
        /*0000*/ 	.byte	0x04, 0x37
        /*0002*/ 	.short	(.L_31 - .L_30)
.L_30:
        /*0004*/ 	.word	0x00000082


	//----- nvinfo : EIATTR_KPARAM_INFO
	.align		4
.L_31:
        /*0008*/ 	.byte	0x04, 0x17
        /*000a*/ 	.short	(.L_33 - .L_32)
.L_32:
        /*000c*/ 	.word	0x00000000
        /*0010*/ 	.short	0x0000
        /*0012*/ 	.short	0x0000
        /*0014*/ 	.byte	0x00, 0xf0, 0x01, 0x24


	//----- nvinfo : EIATTR_AT_ENTRY_FRAGMENTS
	.align		4
.L_33:
        /*0018*/ 	.byte	0x04, 0x4f
        /*001a*/ 	.short	(.L_35 - .L_34)


	//   ....[0]....
.L_34:
        /*001c*/ 	.word	0x00000006


	//----- nvinfo : EIATTR_RESERVED_SMEM_USED
	.align		4
.L_35:
        /*0020*/ 	.byte	0x01, 0x41
	.zero		2


	//----- nvinfo : EIATTR_SPARSE_MMA_MASK
	.align		4
        /*0024*/ 	.byte	0x03, 0x50
        /*0026*/ 	.short	0x0000


	//----- nvinfo : EIATTR_TCGEN05_1CTA_USED
	.align		4
        /*0028*/ 	.byte	0x01, 0x51
	.zero		2


	//----- nvinfo : EIATTR_MAXREG_COUNT
	.align		4
        /*002c*/ 	.byte	0x03, 0x1b
        /*002e*/ 	.short	0x00ff


	//----- nvinfo : EIATTR_NUM_BARRIERS
	.align		4
        /*0030*/ 	.byte	0x02, 0x4c
        /*0032*/ 	.byte	0x07
	.zero		1


	//----- nvinfo : EIATTR_EXTERNS
	.align		4
        /*0034*/ 	.byte	0x04, 0x0f
        /*0036*/ 	.short	(.L_37 - .L_36)


	//   ....[0]....
	.align		4
.L_36:
        /*0038*/ 	.word	index@(__assertfail)


	//----- nvinfo : EIATTR_MERCURY_ISA_VERSION
	.align		4
.L_37:
        /*003c*/ 	.byte	0x03, 0x5f
        /*003e*/ 	.short	0x0101


	//----- nvinfo : EIATTR_INT_WARP_WIDE_INSTR_OFFSETS
	.align		4
        /*0040*/ 	.byte	0x04, 0x31
        /*0042*/ 	.short	(.L_39 - .L_38)


	//   ....[0]....
.L_38:
        /*0044*/ 	.word	0x000043f0


	//   ....[1]....
        /*0048*/ 	.word	0x00004410


	//   ....[2]....
        /*004c*/ 	.word	0x00004440


	//   ....[3]....
        /*0050*/ 	.word	0x00005190


	//   ....[4]....
        /*0054*/ 	.word	0x000052c0


	//   ....[5]....
        /*0058*/ 	.word	0x00005460


	//   ....[6]....
        /*005c*/ 	.word	0x000054e0


	//----- nvinfo : EIATTR_COOP_GROUP_MASK_REGIDS
	.align		4
.L_39:
        /*0060*/ 	.byte	0x04, 0x29
        /*0062*/ 	.short	(.L_41 - .L_40)


	//   ....[0]....
.L_40:
        /*0064*/ 	.word	0xffffffff


	//   ....[1]....
        /*0068*/ 	.word	0xffffffff


	//   ....[2]....
        /*006c*/ 	.word	0xffffffff


	//   ....[3]....
        /*0070*/ 	.word	0xffffffff


	//   ....[4]....
        /*0074*/ 	.word	0xffffffff


	//   ....[5]....
        /*0078*/ 	.word	0xffffffff


	//   ....[6]....
        /*007c*/ 	.word	0xffffffff


	//   ....[7]....
        /*0080*/ 	.word	0xffffffff


	//   ....[8]....
        /*0084*/ 	.word	0xffffffff


	//   ....[9]....
        /*0088*/ 	.word	0xffffffff


	//   ....[10]....
        /*008c*/ 	.word	0xffffffff


	//   ....[11]....
        /*0090*/ 	.word	0xffffffff


	//   ....[12]....
        /*0094*/ 	.word	0xffffffff


	//----- nvinfo : EIATTR_COOP_GROUP_INSTR_OFFSETS
	.align		4
.L_41:
        /*0098*/ 	.byte	0x04, 0x28
        /*009a*/ 	.short	(.L_43 - .L_42)


	//   ....[0]....
.L_42:
        /*009c*/ 	.word	0x00000090


	//   ....[1]....
        /*00a0*/ 	.word	0x00000500


	//   ....[2]....
        /*00a4*/ 	.word	0x000007e0


	//   ....[3]....
        /*00a8*/ 	.word	0x00000960


	//   ....[4]....
        /*00ac*/ 	.word	0x00000a60


	//   ....[5]....
        /*00b0*/ 	.word	0x00000bb0


	//   ....[6]....
        /*00b4*/ 	.word	0x00000db0


	//   ....[7]....
        /*00b8*/ 	.word	0x000025f0


	//   ....[8]....
        /*00bc*/ 	.word	0x00003710


	//   ....[9]....
        /*00c0*/ 	.word	0x00003920


	//   ....[10]....
        /*00c4*/ 	.word	0x00003950


	//   ....[11]....
        /*00c8*/ 	.word	0x000042d0


	//   ....[12]....
        /*00cc*/ 	.word	0x00004510


	//----- nvinfo : EIATTR_VRC_CTA_INIT_COUNT
	.align		4
.L_43:
        /*00d0*/ 	.byte	0x02, 0x4a
        /*00d2*/ 	.byte	0x80
	.zero		1


	//----- nvinfo : EIATTR_SYSCALL_OFFSETS
	.align		4
        /*00d4*/ 	.byte	0x04, 0x46
        /*00d6*/ 	.short	(.L_45 - .L_44)


	//   ....[0]....
.L_44:
        /*00d8*/ 	.word	0x00006250


	//   ....[1]....
        /*00dc*/ 	.word	0x00006340


	//   ....[2]....
        /*00e0*/ 	.word	0x00006d20


	//   ....[3]....
        /*00e4*/ 	.word	0x000076a0


	//----- nvinfo : EIATTR_MBARRIER_INSTR_OFFSETS
	.align		4
.L_45:
        /*00e8*/ 	.byte	0x04, 0x39
        /*00ea*/ 	.short	(.L_47 - .L_46)


	//   ....[0]....
.L_46:
        /*00ec*/ 	.word	0x00000620
        /*00f0*/ 	.word	0x000000ff
        /*00f4*/ 	.word	0x00000000
        /*00f8*/ 	.short	0x0100
        /*00fa*/ 	.byte	0x04
	.zero		1


	//   ....[1]....
        /*00fc*/ 	.word	0x00000630
        /*0100*/ 	.word	0x000000ff
        /*0104*/ 	.word	0x00000068
        /*0108*/ 	.short	0x0100
        /*010a*/ 	.byte	0x04
	.zero		1


	//   ....[2]....
        /*010c*/ 	.word	0x00000640
        /*0110*/ 	.word	0x000000ff
        /*0114*/ 	.word	0x00000008
        /*0118*/ 	.short	0x0100
        /*011a*/ 	.byte	0x04
	.zero		1


	//   ....[3]....
        /*011c*/ 	.word	0x00000650
        /*0120*/ 	.word	0x000000ff
        /*0124*/ 	.word	0x00000070
        /*0128*/ 	.short	0x0100
        /*012a*/ 	.byte	0x04
	.zero		1


	//   ....[4]....
        /*012c*/ 	.word	0x00000660
        /*0130*/ 	.word	0x000000ff
        /*0134*/ 	.word	0x00000010
        /*0138*/ 	.short	0x0100
        /*013a*/ 	.byte	0x04
	.zero		1


	//   ....[5]....
        /*013c*/ 	.word	0x00000670
        /*0140*/ 	.word	0x000000ff
        /*0144*/ 	.word	0x00000078
        /*0148*/ 	.short	0x0100
        /*014a*/ 	.byte	0x04
	.zero		1


	//   ....[6]....
        /*014c*/ 	.word	0x00000680
        /*0150*/ 	.word	0x000000ff
        /*0154*/ 	.word	0x00000018
        /*0158*/ 	.short	0x0100
        /*015a*/ 	.byte	0x04
	.zero		1


	//   ....[7]....
        /*015c*/ 	.word	0x00000690
        /*0160*/ 	.word	0x000000ff
        /*0164*/ 	.word	0x00000080
        /*0168*/ 	.short	0x0100
        /*016a*/ 	.byte	0x04
	.zero		1


	//   ....[8]....
        /*016c*/ 	.word	0x000006a0
        /*0170*/ 	.word	0x000000ff
        /*0174*/ 	.word	0x00000020
        /*0178*/ 	.short	0x0100
        /*017a*/ 	.byte	0x04
	.zero		1


	//   ....[9]....
        /*017c*/ 	.word	0x000006b0
        /*0180*/ 	.word	0x000000ff
        /*0184*/ 	.word	0x00000088
        /*0188*/ 	.short	0x0100
        /*018a*/ 	.byte	0x04
	.zero		1


	//   ....[10]....
        /*018c*/ 	.word	0x000006c0
        /*0190*/ 	.word	0x000000ff
        /*0194*/ 	.word	0x00000028
        /*0198*/ 	.short	0x0100
        /*019a*/ 	.byte	0x04
	.zero		1


	//   ....[11]....
        /*019c*/ 	.word	0x000006d0
        /*01a0*/ 	.word	0x000000ff
        /*01a4*/ 	.word	0x00000090
        /*01a8*/ 	.short	0x0100
        /*01aa*/ 	.byte	0x04
	.zero		1


	//   ....[12]....
        /*01ac*/ 	.word	0x000006e0
        /*01b0*/ 	.word	0x000000ff
        /*01b4*/ 	.word	0x00000030
        /*01b8*/ 	.short	0x0100
        /*01ba*/ 	.byte	0x04
	.zero		1


	//   ....[13]....
        /*01bc*/ 	.word	0x000006f0
        /*01c0*/ 	.word	0x000000ff
        /*01c4*/ 	.word	0x00000098
        /*01c8*/ 	.short	0x0100
        /*01ca*/ 	.byte	0x04
	.zero		1


	//   ....[14]....
        /*01cc*/ 	.word	0x00000700
        /*01d0*/ 	.word	0x000000ff
        /*01d4*/ 	.word	0x00000038
        /*01d8*/ 	.short	0x0100
        /*01da*/ 	.byte	0x04
	.zero		1


	//   ....[15]....
        /*01dc*/ 	.word	0x00000710
        /*01e0*/ 	.word	0x000000ff
        /*01e4*/ 	.word	0x000000a0
        /*01e8*/ 	.short	0x0100
        /*01ea*/ 	.byte	0x04
	.zero		1


	//   ....[16]....
        /*01ec*/ 	.word	0x00000720
        /*01f0*/ 	.word	0x000000ff
        /*01f4*/ 	.word	0x00000040
        /*01f8*/ 	.short	0x0100
        /*01fa*/ 	.byte	0x04
	.zero		1


	//   ....[17]....
        /*01fc*/ 	.word	0x00000730
        /*0200*/ 	.word	0x000000ff
        /*0204*/ 	.word	0x000000a8
        /*0208*/ 	.short	0x0100
        /*020a*/ 	.byte	0x04
	.zero		1


	//   ....[18]....
        /*020c*/ 	.word	0x00000740
        /*0210*/ 	.word	0x000000ff
        /*0214*/ 	.word	0x00000048
        /*0218*/ 	.short	0x0100
        /*021a*/ 	.byte	0x04
	.zero		1


	//   ....[19]....
        /*021c*/ 	.word	0x00000750
        /*0220*/ 	.word	0x000000ff
        /*0224*/ 	.word	0x000000b0
        /*0228*/ 	.short	0x0100
        /*022a*/ 	.byte	0x04
	.zero		1


	//   ....[20]....
        /*022c*/ 	.word	0x00000760
        /*0230*/ 	.word	0x000000ff
        /*0234*/ 	.word	0x00000050
        /*0238*/ 	.short	0x0100
        /*023a*/ 	.byte	0x04
	.zero		1


	//   ....[21]....
        /*023c*/ 	.word	0x00000770
        /*0240*/ 	.word	0x000000ff
        /*0244*/ 	.word	0x000000b8
        /*0248*/ 	.short	0x0100
        /*024a*/ 	.byte	0x04
	.zero		1


	//   ....[22]....
        /*024c*/ 	.word	0x00000780
        /*0250*/ 	.word	0x000000ff
        /*0254*/ 	.word	0x00000058
        /*0258*/ 	.short	0x0100
        /*025a*/ 	.byte	0x04
	.zero		1


	//   ....[23]....
        /*025c*/ 	.word	0x00000790
        /*0260*/ 	.word	0x000000ff
        /*0264*/ 	.word	0x000000c0
        /*0268*/ 	.short	0x0100
        /*026a*/ 	.byte	0x04
	.zero		1


	//   ....[24]....
        /*026c*/ 	.word	0x000007a0
        /*0270*/ 	.word	0x000000ff
        /*0274*/ 	.word	0x00000060
        /*0278*/ 	.short	0x0100
        /*027a*/ 	.byte	0x04
	.zero		1


	//   ....[25]....
        /*027c*/ 	.word	0x000007b0
        /*0280*/ 	.word	0x000000ff
        /*0284*/ 	.word	0x000000c8
        /*0288*/ 	.short	0x0100
        /*028a*/ 	.byte	0x04
	.zero		1


	//   ....[26]....
        /*028c*/ 	.word	0x000008f0
        /*0290*/ 	.word	0x000000ff
        /*0294*/ 	.word	0x000000d0
        /*0298*/ 	.short	0x0100
        /*029a*/ 	.byte	0x04
	.zero		1


	//   ....[27]....
        /*029c*/ 	.word	0x00000900
        /*02a0*/ 	.word	0x000000ff
        /*02a4*/ 	.word	0x000000e8
        /*02a8*/ 	.short	0x0100
        /*02aa*/ 	.byte	0x04
	.zero		1


	//   ....[28]....
        /*02ac*/ 	.word	0x00000910
        /*02b0*/ 	.word	0x000000ff
        /*02b4*/ 	.word	0x000000d8
        /*02b8*/ 	.short	0x0100
        /*02ba*/ 	.byte	0x04
	.zero		1


	//   ....[29]....
        /*02bc*/ 	.word	0x00000920
        /*02c0*/ 	.word	0x000000ff
        /*02c4*/ 	.word	0x000000f0
        /*02c8*/ 	.short	0x0100
        /*02ca*/ 	.byte	0x04
	.zero		1


	//   ....[30]....
        /*02cc*/ 	.word	0x00000930
        /*02d0*/ 	.word	0x000000ff
        /*02d4*/ 	.word	0x000000e0
        /*02d8*/ 	.short	0x0100
        /*02da*/ 	.byte	0x04
	.zero		1


	//   ....[31]....
        /*02dc*/ 	.word	0x00000940
        /*02e0*/ 	.word	0x000000ff
        /*02e4*/ 	.word	0x000000f8
        /*02e8*/ 	.short	0x0100
        /*02ea*/ 	.byte	0x04
	.zero		1


	//   ....[32]....
        /*02ec*/ 	.word	0x00000a30
        /*02f0*/ 	.word	0x000000ff
        /*02f4*/ 	.word	0x00000100
        /*02f8*/ 	.short	0x0100
        /*02fa*/ 	.byte	0x06
	.zero		1


	//   ....[33]....
        /*02fc*/ 	.word	0x00000a40
        /*0300*/ 	.word	0x000000ff
        /*0304*/ 	.word	0x00000108
        /*0308*/ 	.short	0x0100
        /*030a*/ 	.byte	0x06
	.zero		1


	//   ....[34]....
        /*030c*/ 	.word	0x00000b80
        /*0310*/ 	.word	0x000000ff
        /*0314*/ 	.word	0x00000110
        /*0318*/ 	.short	0x0100
        /*031a*/ 	.byte	0x06
	.zero		1


	//   ....[35]....
        /*031c*/ 	.word	0x00000b90
        /*0320*/ 	.word	0x000000ff
        /*0324*/ 	.word	0x00000118
        /*0328*/ 	.short	0x0100
        /*032a*/ 	.byte	0x06
	.zero		1


	//   ....[36]....
        /*032c*/ 	.word	0x00000cc0
        /*0330*/ 	.word	0x000000ff
        /*0334*/ 	.word	0x00000120
        /*0338*/ 	.short	0x0100
        /*033a*/ 	.byte	0x04
	.zero		1


	//   ....[37]....
        /*033c*/ 	.word	0x00000cd0
        /*0340*/ 	.word	0x000000ff
        /*0344*/ 	.word	0x00000130
        /*0348*/ 	.short	0x0100
        /*034a*/ 	.byte	0x04
	.zero		1


	//   ....[38]....
        /*034c*/ 	.word	0x00000ce0
        /*0350*/ 	.word	0x000000ff
        /*0354*/ 	.word	0x00000128
        /*0358*/ 	.short	0x0100
        /*035a*/ 	.byte	0x04
	.zero		1


	//   ....[39]....
        /*035c*/ 	.word	0x00000cf0
        /*0360*/ 	.word	0x000000ff
        /*0364*/ 	.word	0x00000138
        /*0368*/ 	.short	0x0100
        /*036a*/ 	.byte	0x04
	.zero		1


	//   ....[40]....
        /*036c*/ 	.word	0x00001840
        /*0370*/ 	.word	0x000000ff
        /*0374*/ 	.word	0x00000068
        /*0378*/ 	.short	0x010a
        /*037a*/ 	.byte	0x04
	.zero		1


	//   ....[41]....
        /*037c*/ 	.word	0x00001b40
        /*0380*/ 	.word	0x000000ff
        /*0384*/ 	.word	0x00000068
        /*0388*/ 	.short	0x010a
        /*038a*/ 	.byte	0x09
	.zero		1


	//   ....[42]....
        /*038c*/ 	.word	0x00001cd0
        /*0390*/ 	.word	0x000000ff
        /*0394*/ 	.word	0x00000068
        /*0398*/ 	.short	0x010a
        /*039a*/ 	.byte	0x08
	.zero		1


	//   ....[43]....
        /*039c*/ 	.word	0x00001f20
        /*03a0*/ 	.word	0x000000ff
        /*03a4*/ 	.word	0x00000108
        /*03a8*/ 	.short	0x0101
        /*03aa*/ 	.byte	0x1d
	.zero		1


	//   ....[44]....
        /*03ac*/ 	.word	0x00001f40
        /*03b0*/ 	.word	0x000000ff
        /*03b4*/ 	.word	0x00000068
        /*03b8*/ 	.short	0x010a
        /*03ba*/ 	.byte	0x04
	.zero		1


	//   ....[45]....
        /*03bc*/ 	.word	0x00002210
        /*03c0*/ 	.word	0x000000ff
        /*03c4*/ 	.word	0x00000068
        /*03c8*/ 	.short	0x010a
        /*03ca*/ 	.byte	0x09
	.zero		1


	//   ....[46]....
        /*03cc*/ 	.word	0x000023a0
        /*03d0*/ 	.word	0x000000ff
        /*03d4*/ 	.word	0x00000068
        /*03d8*/ 	.short	0x010a
        /*03da*/ 	.byte	0x08
	.zero		1


	//   ....[47]....
        /*03dc*/ 	.word	0x00002600
        /*03e0*/ 	.word	0x000000ff
        /*03e4*/ 	.word	0x00000110
        /*03e8*/ 	.short	0x010a
        /*03ea*/ 	.byte	0x1d
	.zero		1


	//   ....[48]....
        /*03ec*/ 	.word	0x000026c0
        /*03f0*/ 	.word	0x000000ff
        /*03f4*/ 	.word	0x00000000
        /*03f8*/ 	.short	0x0101
        /*03fa*/ 	.byte	0x04
	.zero		1


	//   ....[49]....
        /*03fc*/ 	.word	0x00002cb0
        /*0400*/ 	.word	0x000000ff
        /*0404*/ 	.word	0x00000000
        /*0408*/ 	.short	0x010a
        /*040a*/ 	.byte	0x04
	.zero		1


	//   ....[50]....
        /*040c*/ 	.word	0x00002d40
        /*0410*/ 	.word	0x000000ff
        /*0414*/ 	.word	0x00000000
        /*0418*/ 	.short	0x010a
        /*041a*/ 	.byte	0x05
	.zero		1


	//   ....[51]....
        /*041c*/ 	.word	0x00002dd0
        /*0420*/ 	.word	0x000000ff
        /*0424*/ 	.word	0x00000000
        /*0428*/ 	.short	0x010a
        /*042a*/ 	.byte	0x05
	.zero		1


	//   ....[52]....
        /*042c*/ 	.word	0x00002e60
        /*0430*/ 	.word	0x000000ff
        /*0434*/ 	.word	0x00000000
        /*0438*/ 	.short	0x010a
        /*043a*/ 	.byte	0x05
	.zero		1


	//   ....[53]....
        /*043c*/ 	.word	0x00002ef0
        /*0440*/ 	.word	0x000000ff
        /*0444*/ 	.word	0x00000000
        /*0448*/ 	.short	0x010a
        /*044a*/ 	.byte	0x05
	.zero		1


	//   ....[54]....
        /*044c*/ 	.word	0x00002f80
        /*0450*/ 	.word	0x000000ff
        /*0454*/ 	.word	0x00000000
        /*0458*/ 	.short	0x010a
        /*045a*/ 	.byte	0x05
	.zero		1


	//   ....[55]....
        /*045c*/ 	.word	0x00003010
        /*0460*/ 	.word	0x000000ff
        /*0464*/ 	.word	0x00000000
        /*0468*/ 	.short	0x010a
        /*046a*/ 	.byte	0x05
	.zero		1


	//   ....[56]....
        /*046c*/ 	.word	0x000030a0
        /*0470*/ 	.word	0x000000ff
        /*0474*/ 	.word	0x00000000
        /*0478*/ 	.short	0x010a
        /*047a*/ 	.byte	0x05
	.zero		1


	//   ....[57]....
        /*047c*/ 	.word	0x00003130
        /*0480*/ 	.word	0x000000ff
        /*0484*/ 	.word	0x00000000
        /*0488*/ 	.short	0x010a
        /*048a*/ 	.byte	0x05
	.zero		1


	//   ....[58]....
        /*048c*/ 	.word	0x000031c0
        /*0490*/ 	.word	0x000000ff
        /*0494*/ 	.word	0x00000000
        /*0498*/ 	.short	0x010a
        /*049a*/ 	.byte	0x05
	.zero		1


	//   ....[59]....
        /*049c*/ 	.word	0x00003250
        /*04a0*/ 	.word	0x000000ff
        /*04a4*/ 	.word	0x00000000
        /*04a8*/ 	.short	0x010a
        /*04aa*/ 	.byte	0x05
	.zero		1


	//   ....[60]....
        /*04ac*/ 	.word	0x000032e0
        /*04b0*/ 	.word	0x000000ff
        /*04b4*/ 	.word	0x00000000
        /*04b8*/ 	.short	0x010a
        /*04ba*/ 	.byte	0x05
	.zero		1


	//   ....[61]....
        /*04bc*/ 	.word	0x00003380
        /*04c0*/ 	.word	0x00000000
        /*04c4*/ 	.word	0x00000000
        /*04c8*/ 	.short	0x010a
        /*04ca*/ 	.byte	0xff
	.zero		1


	//   ....[62]....
        /*04cc*/ 	.word	0x000034d0
        /*04d0*/ 	.word	0x000000ff
        /*04d4*/ 	.word	0x00000118
        /*04d8*/ 	.short	0x010a
        /*04da*/ 	.byte	0x04
	.zero		1


	//   ....[63]....
        /*04dc*/ 	.word	0x00003570
        /*04e0*/ 	.word	0x000000ff
        /*04e4*/ 	.word	0x00000110
        /*04e8*/ 	.short	0x010a
        /*04ea*/ 	.byte	0x04
	.zero		1


	//   ....[64]....
        /*04ec*/ 	.word	0x00003610
        /*04f0*/ 	.word	0x000000ff
        /*04f4*/ 	.word	0x00000000
        /*04f8*/ 	.short	0x0101
        /*04fa*/ 	.byte	0x05
	.zero		1


	//   ....[65]....
        /*04fc*/ 	.word	0x00003650
        /*0500*/ 	.word	0x000000ff
        /*0504*/ 	.word	0x00000118
        /*0508*/ 	.short	0x0106
        /*050a*/ 	.byte	0x04
	.zero		1


	//   ....[66]....
        /*050c*/ 	.word	0x00003690
        /*0510*/ 	.word	0x00000000
        /*0514*/ 	.word	0x00000118
        /*0518*/ 	.short	0x010a
        /*051a*/ 	.byte	0xff
	.zero		1


	//   ....[67]....
        /*051c*/ 	.word	0x00003c10
        /*0520*/ 	.word	0x000000ff
        /*0524*/ 	.word	0x00000110
        /*0528*/ 	.short	0x010a
        /*052a*/ 	.byte	0x14
	.zero		1


	//   ....[68]....
        /*052c*/ 	.word	0x00003cc0
        /*0530*/ 	.word	0x000000ff
        /*0534*/ 	.word	0x00000000
        /*0538*/ 	.short	0x0101
        /*053a*/ 	.byte	0x22
	.zero		1


	//   ....[69]....
        /*053c*/ 	.word	0x00003cd0
        /*0540*/ 	.word	0x000000ff
        /*0544*/ 	.word	0x00000130
        /*0548*/ 	.short	0x010a
        /*054a*/ 	.byte	0x19
	.zero		1


	//   ....[70]....
        /*054c*/ 	.word	0x00003d80
        /*0550*/ 	.word	0x000000ff
        /*0554*/ 	.word	0x00000000
        /*0558*/ 	.short	0x010a
        /*055a*/ 	.byte	0x04
	.zero		1


	//   ....[71]....
        /*055c*/ 	.word	0x00003dd0
        /*0560*/ 	.word	0x000000ff
        /*0564*/ 	.word	0x00000000
        /*0568*/ 	.short	0x010a
        /*056a*/ 	.byte	0x12
	.zero		1


	//   ....[72]....
        /*056c*/ 	.word	0x00003f20
        /*0570*/ 	.word	0x000000ff
        /*0574*/ 	.word	0x00000000
        /*0578*/ 	.short	0x010a
        /*057a*/ 	.byte	0x05
	.zero		1


	//   ....[73]....
        /*057c*/ 	.word	0x00004220
        /*0580*/ 	.word	0x000000ff
        /*0584*/ 	.word	0x00000000
        /*0588*/ 	.short	0x010a
        /*058a*/ 	.byte	0x04
	.zero		1


	//   ....[74]....
        /*058c*/ 	.word	0x000042b0
        /*0590*/ 	.word	0x000000ff
        /*0594*/ 	.word	0x00000000
        /*0598*/ 	.short	0x010a
        /*059a*/ 	.byte	0x04
	.zero		1


	//   ....[75]....
        /*059c*/ 	.word	0x00004820
        /*05a0*/ 	.word	0x000000ff
        /*05a4*/ 	.word	0x00000110
        /*05a8*/ 	.short	0x010a
        /*05aa*/ 	.byte	0x18
	.zero		1


	//   ....[76]....
        /*05ac*/ 	.word	0x000048c0
        /*05b0*/ 	.word	0x000000ff
        /*05b4*/ 	.word	0x00000000
        /*05b8*/ 	.short	0x0101
        /*05ba*/ 	.byte	0x25
	.zero		1


	//   ....[77]....
        /*05bc*/ 	.word	0x00004e00
        /*05c0*/ 	.word	0x000000ff
        /*05c4*/ 	.word	0x00000108
        /*05c8*/ 	.short	0x010a
        /*05ca*/ 	.byte	0x18
	.zero		1


	//   ....[78]....
        /*05cc*/ 	.word	0x00004ff0
        /*05d0*/ 	.word	0x000000ff
        /*05d4*/ 	.word	0x000000e8
        /*05d8*/ 	.short	0x010a
        /*05da*/ 	.byte	0x07
	.zero		1


	//   ....[79]....
        /*05dc*/ 	.word	0x00005350
        /*05e0*/ 	.word	0x000000ff
        /*05e4*/ 	.word	0x000000d0
        /*05e8*/ 	.short	0x010b
        /*05ea*/ 	.byte	0x07
	.zero		1


	//   ....[80]....
        /*05ec*/ 	.word	0x00005360
        /*05f0*/ 	.word	0x000000ff
        /*05f4*/ 	.word	0x00000000
        /*05f8*/ 	.short	0x0101
        /*05fa*/ 	.byte	0x06
	.zero		1


	//   ....[81]....
        /*05fc*/ 	.word	0x00005370
        /*0600*/ 	.word	0x000000ff
        /*0604*/ 	.word	0x000000e8
        /*0608*/ 	.short	0x010a
        /*060a*/ 	.byte	0x04
	.zero		1


	//   ....[82]....
        /*060c*/ 	.word	0x00005580
        /*0610*/ 	.word	0x000000ff
        /*0614*/ 	.word	0x000000d0
        /*0618*/ 	.short	0x010b
        /*061a*/ 	.byte	0x04
	.zero		1


	//   ....[83]....
        /*061c*/ 	.word	0x00005590
        /*0620*/ 	.word	0x000000ff
        /*0624*/ 	.word	0x00000000
        /*0628*/ 	.short	0x0101
        /*062a*/ 	.byte	0x05
	.zero		1


	//   ....[84]....
        /*062c*/ 	.word	0x000055e0
        /*0630*/ 	.word	0x000000ff
        /*0634*/ 	.word	0x00000000
        /*0638*/ 	.short	0x010a
        /*063a*/ 	.byte	0x04
	.zero		1


	//   ....[85]....
        /*063c*/ 	.word	0x00005670
        /*0640*/ 	.word	0x000000ff
        /*0644*/ 	.word	0x00000000
        /*0648*/ 	.short	0x010a
        /*064a*/ 	.byte	0x05
	.zero		1


	//   ....[86]....
        /*064c*/ 	.word	0x00005710
        /*0650*/ 	.word	0x00000000
        /*0654*/ 	.word	0x00000000
        /*0658*/ 	.short	0x010a
        /*065a*/ 	.byte	0xff
	.zero		1


	//   ....[87]....
        /*065c*/ 	.word	0x00005ad0
        /*0660*/ 	.word	0x000000ff
        /*0664*/ 	.word	0x00000110
        /*0668*/ 	.short	0x010a
        /*066a*/ 	.byte	0x31
	.zero		1


	//   ....[88]....
        /*066c*/ 	.word	0x00005ba0
        /*0670*/ 	.word	0x000000ff
        /*0674*/ 	.word	0x00000000
        /*0678*/ 	.short	0x0101
        /*067a*/ 	.byte	0x04
	.zero		1


	//   ....[89]....
        /*067c*/ 	.word	0x00006830
        /*0680*/ 	.word	0x00000000
        /*0684*/ 	.word	0x000000d0
        /*0688*/ 	.short	0x010a
        /*068a*/ 	.byte	0xff
	.zero		1


	//   ....[90]....
        /*068c*/ 	.word	0x000068c0
        /*0690*/ 	.word	0x0000001b
        /*0694*/ 	.word	0x00000120
        /*0698*/ 	.short	0x010a
        /*069a*/ 	.byte	0xff
	.zero		1


	//   ....[91]....
        /*069c*/ 	.word	0x00006a70
        /*06a0*/ 	.word	0x00000000
        /*06a4*/ 	.word	0x000000d0
        /*06a8*/ 	.short	0x010a
        /*06aa*/ 	.byte	0xff
	.zero		1


	//   ....[92]....
        /*06ac*/ 	.word	0x00006c00
        /*06b0*/ 	.word	0x0000001b
        /*06b4*/ 	.word	0x00000120
        /*06b8*/ 	.short	0x010a
        /*06ba*/ 	.byte	0xff
	.zero		1


	//   ....[93]....
        /*06bc*/ 	.word	0x00007400
        /*06c0*/ 	.word	0x00000000
        /*06c4*/ 	.word	0x00000000
        /*06c8*/ 	.short	0x0101
        /*06ca*/ 	.byte	0xff
	.zero		1


	//   ....[94]....
        /*06cc*/ 	.word	0x00007410
        /*06d0*/ 	.word	0x00000003
        /*06d4*/ 	.word	0x000000d0
        /*06d8*/ 	.short	0x010a
        /*06da*/ 	.byte	0xff
	.zero		1


	//   ....[95]....
        /*06dc*/ 	.word	0x000074d0
        /*06e0*/ 	.word	0x00000003
        /*06e4*/ 	.word	0x000000d0
        /*06e8*/ 	.short	0x010a
        /*06ea*/ 	.byte	0xff
	.zero		1


	//   ....[96]....
        /*06ec*/ 	.word	0x00007900
        /*06f0*/ 	.word	0x000000ff
        /*06f4*/ 	.word	0x00000000
        /*06f8*/ 	.short	0x0101
        /*06fa*/ 	.byte	0x04
	.zero		1


	//   ....[97]....
        /*06fc*/ 	.word	0x00007e00
        /*0700*/ 	.word	0x00000000
        /*0704*/ 	.word	0x00000000
        /*0708*/ 	.short	0x0101
        /*070a*/ 	.byte	0xff
	.zero		1


	//   ....[98]....
        /*070c*/ 	.word	0x00008090
        /*0710*/ 	.word	0x000000ff
        /*0714*/ 	.word	0x00000000
        /*0718*/ 	.short	0x0101
        /*071a*/ 	.byte	0x04
	.zero		1


	//   ....[99]....
        /*071c*/ 	.word	0x000080c0
        /*0720*/ 	.word	0x00000000
        /*0724*/ 	.word	0x00000068
        /*0728*/ 	.short	0x010a
        /*072a*/ 	.byte	0xff
	.zero		1


	//   ....[100]....
        /*072c*/ 	.word	0x00008120
        /*0730*/ 	.word	0x00000000
        /*0734*/ 	.word	0x00000068
        /*0738*/ 	.short	0x010a
        /*073a*/ 	.byte	0xff
	.zero		1


	//   ....[101]....
        /*073c*/ 	.word	0x00008180
        /*0740*/ 	.word	0x00000000
        /*0744*/ 	.word	0x00000110
        /*0748*/ 	.short	0x010a
        /*074a*/ 	.byte	0xff
	.zero		1


	//   ....[102]....
        /*074c*/ 	.word	0x000081e0
        /*0750*/ 	.word	0x00000000
        /*0754*/ 	.word	0x00000000
        /*0758*/ 	.short	0x010a
        /*075a*/ 	.byte	0xff
	.zero		1


	//   ....[103]....
        /*075c*/ 	.word	0x00008240
        /*0760*/ 	.word	0x00000000
        /*0764*/ 	.word	0x00000000
        /*0768*/ 	.short	0x010a
        /*076a*/ 	.byte	0xff
	.zero		1


	//   ....[104]....
        /*076c*/ 	.word	0x000082a0
        /*0770*/ 	.word	0x00000000
        /*0774*/ 	.word	0x00000000
        /*0778*/ 	.short	0x010a
        /*077a*/ 	.byte	0xff
	.zero		1


	//   ....[105]....
        /*077c*/ 	.word	0x00008300
        /*0780*/ 	.word	0x00000000
        /*0784*/ 	.word	0x00000000
        /*0788*/ 	.short	0x010a
        /*078a*/ 	.byte	0xff
	.zero		1


	//   ....[106]....
        /*078c*/ 	.word	0x00008360
        /*0790*/ 	.word	0x00000000
        /*0794*/ 	.word	0x00000000
        /*0798*/ 	.short	0x010a
        /*079a*/ 	.byte	0xff
	.zero		1


	//   ....[107]....
        /*079c*/ 	.word	0x000083c0
        /*07a0*/ 	.word	0x00000000
        /*07a4*/ 	.word	0x00000000
        /*07a8*/ 	.short	0x010a
        /*07aa*/ 	.byte	0xff
	.zero		1


	//   ....[108]....
        /*07ac*/ 	.word	0x00008420
        /*07b0*/ 	.word	0x00000000
        /*07b4*/ 	.word	0x00000000
        /*07b8*/ 	.short	0x010a
        /*07ba*/ 	.byte	0xff
	.zero		1


	//   ....[109]....
        /*07bc*/ 	.word	0x00008480
        /*07c0*/ 	.word	0x00000000
        /*07c4*/ 	.word	0x00000000
        /*07c8*/ 	.short	0x010a
        /*07ca*/ 	.byte	0xff
	.zero		1


	//   ....[110]....
        /*07cc*/ 	.word	0x000084e0
        /*07d0*/ 	.word	0x00000000
        /*07d4*/ 	.word	0x00000000
        /*07d8*/ 	.short	0x010a
        /*07da*/ 	.byte	0xff
	.zero		1


	//   ....[111]....
        /*07dc*/ 	.word	0x00008540
        /*07e0*/ 	.word	0x00000000
        /*07e4*/ 	.word	0x00000000
        /*07e8*/ 	.short	0x010a
        /*07ea*/ 	.byte	0xff
	.zero		1


	//   ....[112]....
        /*07ec*/ 	.word	0x000085a0
        /*07f0*/ 	.word	0x00000000
        /*07f4*/ 	.word	0x00000000
        /*07f8*/ 	.short	0x010a
        /*07fa*/ 	.byte	0xff
	.zero		1


	//   ....[113]....
        /*07fc*/ 	.word	0x00008600
        /*0800*/ 	.word	0x00000000
        /*0804*/ 	.word	0x00000000
        /*0808*/ 	.short	0x010a
        /*080a*/ 	.byte	0xff
	.zero		1


	//   ....[114]....
        /*080c*/ 	.word	0x00008660
        /*0810*/ 	.word	0x00000004
        /*0814*/ 	.word	0x00000118
        /*0818*/ 	.short	0x010a
        /*081a*/ 	.byte	0xff
	.zero		1


	//   ....[115]....
        /*081c*/ 	.word	0x000086c0
        /*0820*/ 	.word	0x00000004
        /*0824*/ 	.word	0x00000110
        /*0828*/ 	.short	0x010a
        /*082a*/ 	.byte	0xff
	.zero		1


	//   ....[116]....
        /*082c*/ 	.word	0x00008720
        /*0830*/ 	.word	0x00000002
        /*0834*/ 	.word	0x00000110
        /*0838*/ 	.short	0x010a
        /*083a*/ 	.byte	0xff
	.zero		1


	//   ....[117]....
        /*083c*/ 	.word	0x00008780
        /*0840*/ 	.word	0x00000004
        /*0844*/ 	.word	0x00000130
        /*0848*/ 	.short	0x010a
        /*084a*/ 	.byte	0xff
	.zero		1


	//   ....[118]....
        /*084c*/ 	.word	0x000087e0
        /*0850*/ 	.word	0x00000002
        /*0854*/ 	.word	0x00000000
        /*0858*/ 	.short	0x010a
        /*085a*/ 	.byte	0xff
	.zero		1


	//   ....[119]....
        /*085c*/ 	.word	0x00008840
        /*0860*/ 	.word	0x00000002
        /*0864*/ 	.word	0x00000000
        /*0868*/ 	.short	0x010a
        /*086a*/ 	.byte	0xff
	.zero		1


	//   ....[120]....
        /*086c*/ 	.word	0x000088a0
        /*0870*/ 	.word	0x00000002
        /*0874*/ 	.word	0x00000000
        /*0878*/ 	.short	0x010a
        /*087a*/ 	.byte	0xff
	.zero		1


	//   ....[121]....
        /*087c*/ 	.word	0x00008900
        /*0880*/ 	.word	0x00000000
        /*0884*/ 	.word	0x00000110
        /*0888*/ 	.short	0x010a
        /*088a*/ 	.byte	0xff
	.zero		1


	//   ....[122]....
        /*088c*/ 	.word	0x00008960
        /*0890*/ 	.word	0x00000000
        /*0894*/ 	.word	0x00000108
        /*0898*/ 	.short	0x010a
        /*089a*/ 	.byte	0xff
	.zero		1


	//   ....[123]....
        /*089c*/ 	.word	0x000089c0
        /*08a0*/ 	.word	0x00000002
        /*08a4*/ 	.word	0x000000e8
        /*08a8*/ 	.short	0x010a
        /*08aa*/ 	.byte	0xff
	.zero		1


	//   ....[124]....
        /*08ac*/ 	.word	0x00008a20
        /*08b0*/ 	.word	0x00000000
        /*08b4*/ 	.word	0x000000e8
        /*08b8*/ 	.short	0x010a
        /*08ba*/ 	.byte	0xff
	.zero		1


	//   ....[125]....
        /*08bc*/ 	.word	0x00008a80
        /*08c0*/ 	.word	0x00000000
        /*08c4*/ 	.word	0x00000000
        /*08c8*/ 	.short	0x010a
        /*08ca*/ 	.byte	0xff
	.zero		1


	//   ....[126]....
        /*08cc*/ 	.word	0x00008ae0
        /*08d0*/ 	.word	0x00000000
        /*08d4*/ 	.word	0x00000000
        /*08d8*/ 	.short	0x010a
        /*08da*/ 	.byte	0xff
	.zero		1


	//   ....[127]....
        /*08dc*/ 	.word	0x00008b40
        /*08e0*/ 	.word	0x00000000
        /*08e4*/ 	.word	0x00000110
        /*08e8*/ 	.short	0x010a
        /*08ea*/ 	.byte	0xff
	.zero		1


	//   ....[128]....
        /*08ec*/ 	.word	0x00008b90
        /*08f0*/ 	.word	0x00000000
        /*08f4*/ 	.word	0x000000d0
        /*08f8*/ 	.short	0x010a
        /*08fa*/ 	.byte	0xff
	.zero		1


	//   ....[129]....
        /*08fc*/ 	.word	0x00008be0
        /*0900*/ 	.word	0x0000001b
        /*0904*/ 	.word	0x00000120
        /*0908*/ 	.short	0x010a
        /*090a*/ 	.byte	0xff
	.zero		1


	//   ....[130]....
        /*090c*/ 	.word	0x00008c30
        /*0910*/ 	.word	0x00000003
        /*0914*/ 	.word	0x000000d0
        /*0918*/ 	.short	0x010a
        /*091a*/ 	.byte	0xff
	.zero		1


	//----- nvinfo : EIATTR_NUM_MBARRIERS
	.align		4
.L_47:
        /*091c*/ 	.byte	0x03, 0x38
        /*091e*/ 	.short	0x0028


	//----- nvinfo : EIATTR_EXIT_INSTR_OFFSETS
	.align		4
        /*0920*/ 	.byte	0x04, 0x1c
        /*0922*/ 	.short	(.L_49 - .L_48)


	//   ....[0]....
.L_48:
        /*0924*/ 	.word	0x000033b0


	//   ....[1]....
        /*0928*/ 	.word	0x00003660


	//   ....[2]....
        /*092c*/ 	.word	0x000036c0


	//   ....[3]....
        /*0930*/ 	.word	0x00004520


	//   ....[4]....
        /*0934*/ 	.word	0x00005740


	//   ....[5]....
        /*0938*/ 	.word	0x00005780


	//   ....[6]....
        /*093c*/ 	.word	0x00007f70


	//   ....[7]....
        /*0940*/ 	.word	0x00007ff0


	//   ....[8]....
        /*0944*/ 	.word	0x00008020


	//   ....[9]....
        /*0948*/ 	.word	0x000080a0


	//----- nvinfo : EIATTR_MAX_THREADS
	.align		4
.L_49:
        /*094c*/ 	.byte	0x04, 0x05
        /*094e*/ 	.short	(.L_51 - .L_50)
.L_50:
        /*0950*/ 	.word	0x00000100
        /*0954*/ 	.word	0x00000001
        /*0958*/ 	.word	0x00000001


	//----- nvinfo : EIATTR_CRS_STACK_SIZE
	.align		4
.L_51:
        /*095c*/ 	.byte	0x04, 0x1e
        /*095e*/ 	.short	(.L_53 - .L_52)
.L_52:
        /*0960*/ 	.word	0x00000000


	//----- nvinfo : EIATTR_CBANK_PARAM_SIZE
	.align		4
.L_53:
        /*0964*/ 	.byte	0x03, 0x19
        /*0966*/ 	.short	0x0900


	//----- nvinfo : EIATTR_PARAM_CBANK
	.align		4
        /*0968*/ 	.byte	0x04, 0x0a
        /*096a*/ 	.short	(.L_55 - .L_54)
	.align		4
.L_54:
        /*096c*/ 	.word	index@(.nv.constant0._ZN7cutlass13device_kernelINS_4conv6kernel13ConvUniversalINS1_16ConvProblemShapeILNS1_8OperatorE1ELi3EEENS1_10collective14CollectiveConvINS1_47MainloopSm100TmaUmmaWarpSpecializedImplicitGemmILS5_1ELi13ELi3ELi1ELi2EN4cute5tupleIJNSA_1CILi2EEENSC_ILi1EEESE_EEEEENSB_IJNSC_ILi64EEESH_NSB_IJSH_EEEEEENS_6half_tESK_NSA_8TiledMMAINSA_8MMA_AtomIJNSA_20SM100_MMA_F16BF16_SSISK_SK_fLi64ELi64ELNSA_4UMMA5MajorE0ELSP_1ELNSO_7ScaleInE0ELSQ_0EEEEEENSA_6LayoutINSB_IJSE_SE_SE_EEENSB_IJNSC_ILi0EEESV_SV_EEEEENSB_IJNSA_10UnderscoreESY_SY_EEEEENS7_6detail27Sm100ImplicitGemmTileTraitsINSA_20SM90_TMA_LOAD_IM2COLENSA_14ComposedLayoutINSA_7SwizzleILi3ELi4ELi3EEENSA_18smem_ptr_flag_bitsILi16EEENST_INSB_IJNSC_ILi8EEESH_EEENSB_IJSH_SE_EEEEEEEvEENS12_INSA_23SM90_TMA_LOAD_MULTICASTENS14_IS16_S18_NST_INSB_IJSH_S19_EEENSB_IJSE_SH_EEEEEEEvEEEENS_8epilogue10collective18CollectiveEpilogueINS1M_23Sm100TmaWarpSpecializedILi3ELi2ELi16ELb1ELb0EEEJSJ_NSB_IJNST_ISH_SE_EENST_INSC_ILi32EEESE_EEEEESK_NSB_IJNSB_IJllllEEESE_SV_EEESK_S1W_NS1M_6fusion15FusionCallbacksIS1Q_NS1X_17LinearCombinationISK_fSK_fLNS_15FloatRoundStyleE2EEESJ_S1U_JEEENSA_5SM1004TMEM4LOAD26SM100_TMEM_LOAD_16dp256b4xES13_NS14_INS15_ILi2ELi4ELi3EEES18_NST_INSB_IJS19_S1S_EEENSB_IJS1S_SE_EEEEEEENSA_17SM75_U32x4_LDSM_NENSA_21SM90_TMA_STORE_IM2COLES2B_NSA_17SM90_U32x4_STSM_NENSA_39AutoVectorizingCopyWithAssumedAlignmentILi128EEEEEEvvEEEEvNT_6ParamsE)
        /*0970*/ 	.short	0x0380
        /*0972*/ 	.short	0x0900


	//----- nvinfo : EIATTR_SW_WAR
	.align		4
.L_55:
        /*0974*/ 	.byte	0x04, 0x36
        /*0976*/ 	.short	(.L_57 - .L_56)
.L_56:
        /*0978*/ 	.word	0x00000008
.L_57:


//--------------------- .nv.callgraph             --------------------------
	.section	.nv.callgraph,"",@"SHT_CUDA_CALLGRAPH"
	.align	4
	.sectionentsize	8
	.align		4
        /*0000*/ 	.word	0x00000000
	.align		4
        /*0004*/ 	.word	0xffffffff
	.align		4
        /*0008*/ 	.word	index@(_ZN7cutlass13device_kernelINS_4conv6kernel13ConvUniversalINS1_16ConvProblemShapeILNS1_8OperatorE1ELi3EEENS1_10collective14CollectiveConvINS1_47MainloopSm100TmaUmmaWarpSpecializedImplicitGemmILS5_1ELi13ELi3ELi1ELi2EN4cute5tupleIJNSA_1CILi2EEENSC_ILi1EEESE_EEEEENSB_IJNSC_ILi64EEESH_NSB_IJSH_EEEEEENS_6half_tESK_NSA_8TiledMMAINSA_8MMA_AtomIJNSA_20SM100_MMA_F16BF16_SSISK_SK_fLi64ELi64ELNSA_4UMMA5MajorE0ELSP_1ELNSO_7ScaleInE0ELSQ_0EEEEEENSA_6LayoutINSB_IJSE_SE_SE_EEENSB_IJNSC_ILi0EEESV_SV_EEEEENSB_IJNSA_10UnderscoreESY_SY_EEEEENS7_6detail27Sm100ImplicitGemmTileTraitsINSA_20SM90_TMA_LOAD_IM2COLENSA_14ComposedLayoutINSA_7SwizzleILi3ELi4ELi3EEENSA_18smem_ptr_flag_bitsILi16EEENST_INSB_IJNSC_ILi8EEESH_EEENSB_IJSH_SE_EEEEEEEvEENS12_INSA_23SM90_TMA_LOAD_MULTICASTENS14_IS16_S18_NST_INSB_IJSH_S19_EEENSB_IJSE_SH_EEEEEEEvEEEENS_8epilogue10collective18CollectiveEpilogueINS1M_23Sm100TmaWarpSpecializedILi3ELi2ELi16ELb1ELb0EEEJSJ_NSB_IJNST_ISH_SE_EENST_INSC_ILi32EEESE_EEEEESK_NSB_IJNSB_IJllllEEESE_SV_EEESK_S1W_NS1M_6fusion15FusionCallbacksIS1Q_NS1X_17LinearCombinationISK_fSK_fLNS_15FloatRoundStyleE2EEESJ_S1U_JEEENSA_5SM1004TMEM4LOAD26SM100_TMEM_LOAD_16dp256b4xES13_NS14_INS15_ILi2ELi4ELi3EEES18_NST_INSB_IJS19_S1S_EEENSB_IJS1S_SE_EEEEEEENSA_17SM75_U32x4_LDSM_NENSA_21SM90_TMA_STORE_IM2COLES2B_NSA_17SM90_U32x4_STSM_NENSA_39AutoVectorizingCopyWithAssumedAlignmentILi128EEEEEEvvEEEEvNT_6ParamsE)
	.align		4
        /*000c*/ 	.word	index@(__assertfail)
	.align		4
        /*0010*/ 	.word	0x00000000
	.align		4
        /*0014*/ 	.word	0xfffffffe
	.align		4
        /*0018*/ 	.word	0x00000000
	.align		4
        /*001c*/ 	.word	0xfffffffd
	.align		4
        /*0020*/ 	.word	0x00000000
	.align		4
        /*0024*/ 	.word	0xfffffffc


//--------------------- .nv.constant4             --------------------------
	.section	.nv.constant4,"a",@progbits
	.align	8
	.align		8
.nv.constant4:
        /*0000*/ 	.dword	__assertfail
	.align		8
        /*0008*/ 	.dword	__unnamed_1
	.align		8
        /*0010*/ 	.dword	__unnamed_2
	.align		8
        /*0018*/ 	.dword	_ZN39_INTERNAL_956cba76_4_k_cu_1bad8850_31974cuda3std3__45__cpo5beginE
	.align		8
        /*0020*/ 	.dword	_ZN39_INTERNAL_956cba76_4_k_cu_1bad8850_31974cuda3std3__45__cpo3endE
	.align		8
        /*0028*/ 	.dword	_ZN39_INTERNAL_956cba76_4_k_cu_1bad8850_31974cuda3std3__45__cpo6cbeginE
	.align		8
        /*0030*/ 	.dword	_ZN39_INTERNAL_956cba76_4_k_cu_1bad8850_31974cuda3std3__45__cpo4cendE
	.align		8
        /*0038*/ 	.dword	_ZN39_INTERNAL_956cba76_4_k_cu_1bad8850_31974cuda3std3__441_GLOBAL__N__956cba76_4_k_cu_1bad8850_31976ignoreE
	.align		8
        /*0040*/ 	.dword	_ZN39_INTERNAL_956cba76_4_k_cu_1bad8850_31974cuda3std3__419piecewise_constructE
	.align		8
        /*0048*/ 	.dword	_ZN39_INTERNAL_956cba76_4_k_cu_1bad8850_31974cuda3std3__48in_placeE
	.align		8
        /*0050*/ 	.dword	_ZN39_INTERNAL_956cba76_4_k_cu_1bad8850_31974cuda3std6ranges3__45__cpo4swapE
	.align		8
        /*0058*/ 	.dword	_ZN39_INTERNAL_956cba76_4_k_cu_1bad8850_31974cuda3std6ranges3__45__cpo9iter_moveE
	.align		8
        /*0060*/ 	.dword	_ZN39_INTERNAL_956cba76_4_k_cu_1bad8850_31974cute7productE
	.align		8
        /*0068*/ 	.dword	_ZN39_INTERNAL_956cba76_4_k_cu_1bad8850_31974cute1_E
	.align		8
        /*0070*/ 	.dword	$str$27
	.align		8
        /*0078*/ 	.dword	$str$28
	.align		8
        /*0080*/ 	.dword	$str$29
	.align		8
        /*0088*/ 	.dword	$str$30


//--------------------- .text._ZN7cutlass13device_kernelINS_4conv6kernel13ConvUniversalINS1_16ConvProblemShapeILNS1_8OperatorE1ELi3EEENS1_10collective14CollectiveConvINS1_47MainloopSm100TmaUmmaWarpSpecializedImplicitGemmILS5_1ELi13ELi3ELi1ELi2EN4cute5tupleIJNSA_1CILi2EEENSC_ILi1EEESE_EEEEENSB_IJNSC_ILi64EEESH_NSB_IJSH_EEEEEENS_6half_tESK_NSA_8TiledMMAINSA_8MMA_AtomIJNSA_20SM100_MMA_F16BF16_SSISK_SK_fLi64ELi64ELNSA_4UMMA5MajorE0ELSP_1ELNSO_7ScaleInE0ELSQ_0EEEEEENSA_6LayoutINSB_IJSE_SE_SE_EEENSB_IJNSC_ILi0EEESV_SV_EEEEENSB_IJNSA_10UnderscoreESY_SY_EEEEENS7_6detail27Sm100ImplicitGemmTileTraitsINSA_20SM90_TMA_LOAD_IM2COLENSA_14ComposedLayoutINSA_7SwizzleILi3ELi4ELi3EEENSA_18smem_ptr_flag_bitsILi16EEENST_INSB_IJNSC_ILi8EEESH_EEENSB_IJSH_SE_EEEEEEEvEENS12_INSA_23SM90_TMA_LOAD_MULTICASTENS14_IS16_S18_NST_INSB_IJSH_S19_EEENSB_IJSE_SH_EEEEEEEvEEEENS_8epilogue10collective18CollectiveEpilogueINS1M_23Sm100TmaWarpSpecializedILi3ELi2ELi16ELb1ELb0EEEJSJ_NSB_IJNST_ISH_SE_EENST_INSC_ILi32EEESE_EEEEESK_NSB_IJNSB_IJllllEEESE_SV_EEESK_S1W_NS1M_6fusion15FusionCallbacksIS1Q_NS1X_17LinearCombinationISK_fSK_fLNS_15FloatRoundStyleE2EEESJ_S1U_JEEENSA_5SM1004TMEM4LOAD26SM100_TMEM_LOAD_16dp256b4xES13_NS14_INS15_ILi2ELi4ELi3EEES18_NST_INSB_IJS19_S1S_EEENSB_IJS1S_SE_EEEEEEENSA_17SM75_U32x4_LDSM_NENSA_21SM90_TMA_STORE_IM2COLES2B_NSA_17SM90_U32x4_STSM_NENSA_39AutoVectorizingCopyWithAssumedAlignmentILi128EEEEEEvvEEEEvNT_6ParamsE --------------------------
	.section	.text._ZN7cutlass13device_kernelINS_4conv6kernel13ConvUniversalINS1_16ConvProblemShapeILNS1_8OperatorE1ELi3EEENS1_10collective14CollectiveConvINS1_47MainloopSm100TmaUmmaWarpSpecializedImplicitGemmILS5_1ELi13ELi3ELi1ELi2EN4cute5tupleIJNSA_1CILi2EEENSC_ILi1EEESE_EEEEENSB_IJNSC_ILi64EEESH_NSB_IJSH_EEEEEENS_6half_tESK_NSA_8TiledMMAINSA_8MMA_AtomIJNSA_20SM100_MMA_F16BF16_SSISK_SK_fLi64ELi64ELNSA_4UMMA5MajorE0ELSP_1ELNSO_7ScaleInE0ELSQ_0EEEEEENSA_6LayoutINSB_IJSE_SE_SE_EEENSB_IJNSC_ILi0EEESV_SV_EEEEENSB_IJNSA_10UnderscoreESY_SY_EEEEENS7_6detail27Sm100ImplicitGemmTileTraitsINSA_20SM90_TMA_LOAD_IM2COLENSA_14ComposedLayoutINSA_7SwizzleILi3ELi4ELi3EEENSA_18smem_ptr_flag_bitsILi16EEENST_INSB_IJNSC_ILi8EEESH_EEENSB_IJSH_SE_EEEEEEEvEENS12_INSA_23SM90_TMA_LOAD_MULTICASTENS14_IS16_S18_NST_INSB_IJSH_S19_EEENSB_IJSE_SH_EEEEEEEvEEEENS_8epilogue10collective18CollectiveEpilogueINS1M_23Sm100TmaWarpSpecializedILi3ELi2ELi16ELb1ELb0EEEJSJ_NSB_IJNST_ISH_SE_EENST_INSC_ILi32EEESE_EEEEESK_NSB_IJNSB_IJllllEEESE_SV_EEESK_S1W_NS1M_6fusion15FusionCallbacksIS1Q_NS1X_17LinearCombinationISK_fSK_fLNS_15FloatRoundStyleE2EEESJ_S1U_JEEENSA_5SM1004TMEM4LOAD26SM100_TMEM_LOAD_16dp256b4xES13_NS14_INS15_ILi2ELi4ELi3EEES18_NST_INSB_IJS19_S1S_EEENSB_IJS1S_SE_EEEEEEENSA_17SM75_U32x4_LDSM_NENSA_21SM90_TMA_STORE_IM2COLES2B_NSA_17SM90_U32x4_STSM_NENSA_39AutoVectorizingCopyWithAssumedAlignmentILi128EEEEEEvvEEEEvNT_6ParamsE,"ax",@progbits
	.align	128
.text._ZN7cutlass13device_kernelINS_4conv6kernel13ConvUniversalINS1_16ConvProblemShapeILNS1_8OperatorE1ELi3EEENS1_10collective14CollectiveConvINS1_47MainloopSm100TmaUmmaWarpSpecializedImplicitGemmILS5_1ELi13ELi3ELi1ELi2EN4cute5tupleIJNSA_1CILi2EEENSC_ILi1EEESE_EEEEENSB_IJNSC_ILi64EEESH_NSB_IJSH_EEEEEENS_6half_tESK_NSA_8TiledMMAINSA_8MMA_AtomIJNSA_20SM100_MMA_F16BF16_SSISK_SK_fLi64ELi64ELNSA_4UMMA5MajorE0ELSP_1ELNSO_7ScaleInE0ELSQ_0EEEEEENSA_6LayoutINSB_IJSE_SE_SE_EEENSB_IJNSC_ILi0EEESV_SV_EEEEENSB_IJNSA_10UnderscoreESY_SY_EEEEENS7_6detail27Sm100ImplicitGemmTileTraitsINSA_20SM90_TMA_LOAD_IM2COLENSA_14ComposedLayoutINSA_7SwizzleILi3ELi4ELi3EEENSA_18smem_ptr_flag_bitsILi16EEENST_INSB_IJNSC_ILi8EEESH_EEENSB_IJSH_SE_EEEEEEEvEENS12_INSA_23SM90_TMA_LOAD_MULTICASTENS14_IS16_S18_NST_INSB_IJSH_S19_EEENSB_IJSE_SH_EEEEEEEvEEEENS_8epilogue10collective18CollectiveEpilogueINS1M_23Sm100TmaWarpSpecializedILi3ELi2ELi16ELb1ELb0EEEJSJ_NSB_IJNST_ISH_SE_EENST_INSC_ILi32EEESE_EEEEESK_NSB_IJNSB_IJllllEEESE_SV_EEESK_S1W_NS1M_6fusion15FusionCallbacksIS1Q_NS1X_17LinearCombinationISK_fSK_fLNS_15FloatRoundStyleE2EEESJ_S1U_JEEENSA_5SM1004TMEM4LOAD26SM100_TMEM_LOAD_16dp256b4xES13_NS14_INS15_ILi2ELi4ELi3EEES18_NST_INSB_IJS19_S1S_EEENSB_IJS1S_SE_EEEEEEENSA_17SM75_U32x4_LDSM_NENSA_21SM90_TMA_STORE_IM2COLES2B_NSA_17SM90_U32x4_STSM_NENSA_39AutoVectorizingCopyWithAssumedAlignmentILi128EEEEEEvvEEEEvNT_6ParamsE:
        .type           _ZN7cutlass13device_kernelINS_4conv6kernel13ConvUniversalINS1_16ConvProblemShapeILNS1_8OperatorE1ELi3EEENS1_10collective14CollectiveConvINS1_47MainloopSm100TmaUmmaWarpSpecializedImplicitGemmILS5_1ELi13ELi3ELi1ELi2EN4cute5tupleIJNSA_1CILi2EEENSC_ILi1EEESE_EEEEENSB_IJNSC_ILi64EEESH_NSB_IJSH_EEEEEENS_6half_tESK_NSA_8TiledMMAINSA_8MMA_AtomIJNSA_20SM100_MMA_F16BF16_SSISK_SK_fLi64ELi64ELNSA_4UMMA5MajorE0ELSP_1ELNSO_7ScaleInE0ELSQ_0EEEEEENSA_6LayoutINSB_IJSE_SE_SE_EEENSB_IJNSC_ILi0EEESV_SV_EEEEENSB_IJNSA_10UnderscoreESY_SY_EEEEENS7_6detail27Sm100ImplicitGemmTileTraitsINSA_20SM90_TMA_LOAD_IM2COLENSA_14ComposedLayoutINSA_7SwizzleILi3ELi4ELi3EEENSA_18smem_ptr_flag_bitsILi16EEENST_INSB_IJNSC_ILi8EEESH_EEENSB_IJSH_SE_EEEEEEEvEENS12_INSA_23SM90_TMA_LOAD_MULTICASTENS14_IS16_S18_NST_INSB_IJSH_S19_EEENSB_IJSE_SH_EEEEEEEvEEEENS_8epilogue10collective18CollectiveEpilogueINS1M_23Sm100TmaWarpSpecializedILi3ELi2ELi16ELb1ELb0EEEJSJ_NSB_IJNST_ISH_SE_EENST_INSC_ILi32EEESE_EEEEESK_NSB_IJNSB_IJllllEEESE_SV_EEESK_S1W_NS1M_6fusion15FusionCallbacksIS1Q_NS1X_17LinearCombinationISK_fSK_fLNS_15FloatRoundStyleE2EEESJ_S1U_JEEENSA_5SM1004TMEM4LOAD26SM100_TMEM_LOAD_16dp256b4xES13_NS14_INS15_ILi2ELi4ELi3EEES18_NST_INSB_IJS19_S1S_EEENSB_IJS1S_SE_EEEEEEENSA_17SM75_U32x4_LDSM_NENSA_21SM90_TMA_STORE_IM2COLES2B_NSA_17SM90_U32x4_STSM_NENSA_39AutoVectorizingCopyWithAssumedAlignmentILi128EEEEEEvvEEEEvNT_6ParamsE,@function
        .size           _ZN7cutlass13device_kernelINS_4conv6kernel13ConvUniversalINS1_16ConvProblemShapeILNS1_8OperatorE1ELi3EEENS1_10collective14CollectiveConvINS1_47MainloopSm100TmaUmmaWarpSpecializedImplicitGemmILS5_1ELi13ELi3ELi1ELi2EN4cute5tupleIJNSA_1CILi2EEENSC_ILi1EEESE_EEEEENSB_IJNSC_ILi64EEESH_NSB_IJSH_EEEEEENS_6half_tESK_NSA_8TiledMMAINSA_8MMA_AtomIJNSA_20SM100_MMA_F16BF16_SSISK_SK_fLi64ELi64ELNSA_4UMMA5MajorE0ELSP_1ELNSO_7ScaleInE0ELSQ_0EEEEEENSA_6LayoutINSB_IJSE_SE_SE_EEENSB_IJNSC_ILi0EEESV_SV_EEEEENSB_IJNSA_10UnderscoreESY_SY_EEEEENS7_6detail27Sm100ImplicitGemmTileTraitsINSA_20SM90_TMA_LOAD_IM2COLENSA_14ComposedLayoutINSA_7SwizzleILi3ELi4ELi3EEENSA_18smem_ptr_flag_bitsILi16EEENST_INSB_IJNSC_ILi8EEESH_EEENSB_IJSH_SE_EEEEEEEvEENS12_INSA_23SM90_TMA_LOAD_MULTICASTENS14_IS16_S18_NST_INSB_IJSH_S19_EEENSB_IJSE_SH_EEEEEEEvEEEENS_8epilogue10collective18CollectiveEpilogueINS1M_23Sm100TmaWarpSpecializedILi3ELi2ELi16ELb1ELb0EEEJSJ_NSB_IJNST_ISH_SE_EENST_INSC_ILi32EEESE_EEEEESK_NSB_IJNSB_IJllllEEESE_SV_EEESK_S1W_NS1M_6fusion15FusionCallbacksIS1Q_NS1X_17LinearCombinationISK_fSK_fLNS_15FloatRoundStyleE2EEESJ_S1U_JEEENSA_5SM1004TMEM4LOAD26SM100_TMEM_LOAD_16dp256b4xES13_NS14_INS15_ILi2ELi4ELi3EEES18_NST_INSB_IJS19_S1S_EEENSB_IJS1S_SE_EEEEEEENSA_17SM75_U32x4_LDSM_NENSA_21SM90_TMA_STORE_IM2COLES2B_NSA_17SM90_U32x4_STSM_NENSA_39AutoVectorizingCopyWithAssumedAlignmentILi128EEEEEEvvEEEEvNT_6ParamsE,(.L_x_179 - _ZN7cutlass13device_kernelINS_4conv6kernel13ConvUniversalINS1_16ConvProblemShapeILNS1_8OperatorE1ELi3EEENS1_10collective14CollectiveConvINS1_47MainloopSm100TmaUmmaWarpSpecializedImplicitGemmILS5_1ELi13ELi3ELi1ELi2EN4cute5tupleIJNSA_1CILi2EEENSC_ILi1EEESE_EEEEENSB_IJNSC_ILi64EEESH_NSB_IJSH_EEEEEENS_6half_tESK_NSA_8TiledMMAINSA_8MMA_AtomIJNSA_20SM100_MMA_F16BF16_SSISK_SK_fLi64ELi64ELNSA_4UMMA5MajorE0ELSP_1ELNSO_7ScaleInE0ELSQ_0EEEEEENSA_6LayoutINSB_IJSE_SE_SE_EEENSB_IJNSC_ILi0EEESV_SV_EEEEENSB_IJNSA_10UnderscoreESY_SY_EEEEENS7_6detail27Sm100ImplicitGemmTileTraitsINSA_20SM90_TMA_LOAD_IM2COLENSA_14ComposedLayoutINSA_7SwizzleILi3ELi4ELi3EEENSA_18smem_ptr_flag_bitsILi16EEENST_INSB_IJNSC_ILi8EEESH_EEENSB_IJSH_SE_EEEEEEEvEENS12_INSA_23SM90_TMA_LOAD_MULTICASTENS14_IS16_S18_NST_INSB_IJSH_S19_EEENSB_IJSE_SH_EEEEEEEvEEEENS_8epilogue10collective18CollectiveEpilogueINS1M_23Sm100TmaWarpSpecializedILi3ELi2ELi16ELb1ELb0EEEJSJ_NSB_IJNST_ISH_SE_EENST_INSC_ILi32EEESE_EEEEESK_NSB_IJNSB_IJllllEEESE_SV_EEESK_S1W_NS1M_6fusion15FusionCallbacksIS1Q_NS1X_17LinearCombinationISK_fSK_fLNS_15FloatRoundStyleE2EEESJ_S1U_JEEENSA_5SM1004TMEM4LOAD26SM100_TMEM_LOAD_16dp256b4xES13_NS14_INS15_ILi2ELi4ELi3EEES18_NST_INSB_IJS19_S1S_EEENSB_IJS1S_SE_EEEEEEENSA_17SM75_U32x4_LDSM_NENSA_21SM90_TMA_STORE_IM2COLES2B_NSA_17SM90_U32x4_STSM_NENSA_39AutoVectorizingCopyWithAssumedAlignmentILi128EEEEEEvvEEEEvNT_6ParamsE)
        .other          _ZN7cutlass13device_kernelINS_4conv6kernel13ConvUniversalINS1_16ConvProblemShapeILNS1_8OperatorE1ELi3EEENS1_10collective14CollectiveConvINS1_47MainloopSm100TmaUmmaWarpSpecializedImplicitGemmILS5_1ELi13ELi3ELi1ELi2EN4cute5tupleIJNSA_1CILi2EEENSC_ILi1EEESE_EEEEENSB_IJNSC_ILi64EEESH_NSB_IJSH_EEEEEENS_6half_tESK_NSA_8TiledMMAINSA_8MMA_AtomIJNSA_20SM100_MMA_F16BF16_SSISK_SK_fLi64ELi64ELNSA_4UMMA5MajorE0ELSP_1ELNSO_7ScaleInE0ELSQ_0EEEEEENSA_6LayoutINSB_IJSE_SE_SE_EEENSB_IJNSC_ILi0EEESV_SV_EEEEENSB_IJNSA_10UnderscoreESY_SY_EEEEENS7_6detail27Sm100ImplicitGemmTileTraitsINSA_20SM90_TMA_LOAD_IM2COLENSA_14ComposedLayoutINSA_7SwizzleILi3ELi4ELi3EEENSA_18smem_ptr_flag_bitsILi16EEENST_INSB_IJNSC_ILi8EEESH_EEENSB_IJSH_SE_EEEEEEEvEENS12_INSA_23SM90_TMA_LOAD_MULTICASTENS14_IS16_S18_NST_INSB_IJSH_S19_EEENSB_IJSE_SH_EEEEEEEvEEEENS_8epilogue10collective18CollectiveEpilogueINS1M_23Sm100TmaWarpSpecializedILi3ELi2ELi16ELb1ELb0EEEJSJ_NSB_IJNST_ISH_SE_EENST_INSC_ILi32EEESE_EEEEESK_NSB_IJNSB_IJllllEEESE_SV_EEESK_S1W_NS1M_6fusion15FusionCallbacksIS1Q_NS1X_17LinearCombinationISK_fSK_fLNS_15FloatRoundStyleE2EEESJ_S1U_JEEENSA_5SM1004TMEM4LOAD26SM100_TMEM_LOAD_16dp256b4xES13_NS14_INS15_ILi2ELi4ELi3EEES18_NST_INSB_IJS19_S1S_EEENSB_IJS1S_SE_EEEEEEENSA_17SM75_U32x4_LDSM_NENSA_21SM90_TMA_STORE_IM2COLES2B_NSA_17SM90_U32x4_STSM_NENSA_39AutoVectorizingCopyWithAssumedAlignmentILi128EEEEEEvvEEEEvNT_6ParamsE,@"STO_CUDA_ENTRY STV_DEFAULT"
_ZN7cutlass13device_kernelINS_4conv6kernel13ConvUniversalINS1_16ConvProblemShapeILNS1_8OperatorE1ELi3EEENS1_10collective14CollectiveConvINS1_47MainloopSm100TmaUmmaWarpSpecializedImplicitGemmILS5_1ELi13ELi3ELi1ELi2EN4cute5tupleIJNSA_1CILi2EEENSC_ILi1EEESE_EEEEENSB_IJNSC_ILi64EEESH_NSB_IJSH_EEEEEENS_6half_tESK_NSA_8TiledMMAINSA_8MMA_AtomIJNSA_20SM100_MMA_F16BF16_SSISK_SK_fLi64ELi64ELNSA_4UMMA5MajorE0ELSP_1ELNSO_7ScaleInE0ELSQ_0EEEEEENSA_6LayoutINSB_IJSE_SE_SE_EEENSB_IJNSC_ILi0EEESV_SV_EEEEENSB_IJNSA_10UnderscoreESY_SY_EEEEENS7_6detail27Sm100ImplicitGemmTileTraitsINSA_20SM90_TMA_LOAD_IM2COLENSA_14ComposedLayoutINSA_7SwizzleILi3ELi4ELi3EEENSA_18smem_ptr_flag_bitsILi16EEENST_INSB_IJNSC_ILi8EEESH_EEENSB_IJSH_SE_EEEEEEEvEENS12_INSA_23SM90_TMA_LOAD_MULTICASTENS14_IS16_S18_NST_INSB_IJSH_S19_EEENSB_IJSE_SH_EEEEEEEvEEEENS_8epilogue10collective18CollectiveEpilogueINS1M_23Sm100TmaWarpSpecializedILi3ELi2ELi16ELb1ELb0EEEJSJ_NSB_IJNST_ISH_SE_EENST_INSC_ILi32EEESE_EEEEESK_NSB_IJNSB_IJllllEEESE_SV_EEESK_S1W_NS1M_6fusion15FusionCallbacksIS1Q_NS1X_17LinearCombinationISK_fSK_fLNS_15FloatRoundStyleE2EEESJ_S1U_JEEENSA_5SM1004TMEM4LOAD26SM100_TMEM_LOAD_16dp256b4xES13_NS14_INS15_ILi2ELi4ELi3EEES18_NST_INSB_IJS19_S1S_EEENSB_IJS1S_SE_EEEEEEENSA_17SM75_U32x4_LDSM_NENSA_21SM90_TMA_STORE_IM2COLES2B_NSA_17SM90_U32x4_STSM_NENSA_39AutoVectorizingCopyWithAssumedAlignmentILi128EEEEEEvvEEEEvNT_6ParamsE:
[----:B------:R-:W1:Y:S01]  /*0000*/  LDC R1, c[0x0][0x37c] ;  /* 0x0000df00ff017b82 */ /* 0x000e620000000800 */
[----:B------:R-:W2:Y:S01]  /*0010*/  S2R R49, SR_TID.X ;  /* 0x0000000000317919 */ /* 0x000ea20000002100 */
[----:B------:R-:W3:Y:S01]  /*0020*/  LDCU.64 UR8, c[0x0][0x990] ;  /* 0x00013200ff0877ac */ /* 0x000ee20008000a00 */
[----:B-1----:R-:W-:Y:S01]  /*0030*/  VIADD R1, R1, 0xfffffff8 ;  /* 0xfffffff801017836 */ /* 0x002fe20000000000 */
[----:B------:R-:W-:Y:S02]  /*0040*/  PRMT R50, RZ, 0x7610, R50 ;  /* 0x00007610ff327816 */ /* 0x000fe40000000032 */
[----:B------:R-:W-:Y:S01]  /*0050*/  ELECT P3, URZ, PT ;  /* 0x0000000000ff782f */ /* 0x000fe20003860000 */
[----:B---3--:R-:W-:-:S04]  /*0060*/  UISETP.NE.U32.AND UP0, UPT, UR8, URZ, UPT ;  /* 0x000000ff0800728c */ /* 0x008fc8000bf05070 */
[----:B------:R-:W-:Y:S01]  /*0070*/  UISETP.NE.AND.EX UP0, UPT, UR9, URZ, UPT, UP0 ;  /* 0x000000ff0900728c */ /* 0x000fe2000bf05300 */
[----:B--2---:R-:W-:-:S05]  /*0080*/  SHF.R.U32.HI R51, RZ, 0x5, R49 ;  /* 0x00000005ff337819 */ /* 0x004fca0000011631 */
[----:B------:R-:W1:Y:S02]  /*0090*/  SHFL.IDX PT, R0, R51, RZ, 0x1f ;  /* 0x00001fff33007589 */ /* 0x000e6400000e0000 */
[----:B-1----:R-:W-:Y:S01]  /*00a0*/  R2UR UR18, R0 ;  /* 0x00000000001272ca */ /* 0x002fe200000e0000 */
[----:B------:R-:W-:-:S14]  /*00b0*/  BRA.U UP0, `(.L_x_0) ;  /* 0x0000000100307547 */ /* 0x000fdc000b800000 */
[----:B------:R-:W1:Y:S02]  /*00c0*/  LDCU.64 UR4, c[0x0][0x988] ;  /* 0x00013100ff0477ac */ /* 0x000e640008000a00 */
[----:B-1----:R-:W-:-:S04]  /*00d0*/  UISETP.NE.U32.AND UP0, UPT, UR4, URZ, UPT ;  /* 0x000000ff0400728c */ /* 0x002fc8000bf05070 */
[----:B------:R-:W-:-:S09]  /*00e0*/  UISETP.NE.AND.EX UP0, UPT, UR5, URZ, UPT, UP0 ;  /* 0x000000ff0500728c */ /* 0x000fd2000bf05300 */
[----:B------:R-:W-:Y:S05]  /*00f0*/  BRA.U !UP0, `(.L_x_1) ;  /* 0x0000000108147547 */ /* 0x000fea000b800000 */
[----:B------:R-:W1:Y:S01]  /*0100*/  LDC.64 R26, c[0x0][0x988] ;  /* 0x00026200ff1a7b82 */ /* 0x000e620000000a00 */
[----:B------:R-:W1:Y:S02]  /*0110*/  LDCU.64 UR4, c[0x0][0x358] ;  /* 0x00006b00ff0477ac */ /* 0x000e640008000a00 */
[----:B-1----:R1:W5:Y:S01]  /*0120*/  LDG.E R26, desc[UR4][R26.64] ;  /* 0x000000041a1a7981 */ /* 0x002362000c1e1900 */
[----:B------:R-:W-:Y:S01]  /*0130*/  HFMA2 R50, -RZ, RZ, 0, 5.9604644775390625e-08 ;  /* 0x00000001ff327431 */ /* 0x000fe200000001ff */
[----:B------:R-:W-:Y:S05]  /*0140*/  BRA `(.L_x_0) ;  /* 0x00000000000c7947 */ /* 0x000fea0003800000 */
.L_x_1:
[----:B------:R-:W1:Y:S01]  /*0150*/  LDCU UR4, c[0x0][0x980] ;  /* 0x00013000ff0477ac */ /* 0x000e620008000800 */
[----:B------:R-:W-:Y:S01]  /*0160*/  HFMA2 R50, -RZ, RZ, 0, 5.9604644775390625e-08 ;  /* 0x00000001ff327431 */ /* 0x000fe200000001ff */
[----:B-1----:R-:W-:-:S07]  /*0170*/  MOV R26, UR4 ;  /* 0x00000004001a7c02 */ /* 0x002fce0008000f00 */
.L_x_0:
[----:B------:R-:W2:Y:S02]  /*0180*/  LDCU.64 UR4, c[0x0][0x9b0] ;  /* 0x00013600ff0477ac */ /* 0x000ea40008000a00 */
[----:B--2---:R-:W-:-:S04]  /*0190*/  UISETP.NE.U32.AND UP0, UPT, UR4, URZ, UPT ;  /* 0x000000ff0400728c */ /* 0x004fc8000bf05070 */
[----:B------:R-:W-:-:S09]  /*01a0*/  UISETP.NE.AND.EX UP0, UPT, UR5, URZ, UPT, UP0 ;  /* 0x000000ff0500728c */ /* 0x000fd2000bf05300 */
[----:B------:R-:W-:Y:S05]  /*01b0*/  BRA.U UP0, `(.L_x_2) ;  /* 0x0000000100287547 */ /* 0x000fea000b800000 */
[----:B------:R-:W2:Y:S02]  /*01c0*/  LDCU.64 UR4, c[0x0][0x9a8] ;  /* 0x00013500ff0477ac */ /* 0x000ea40008000a00 */
[----:B--2---:R-:W-:-:S04]  /*01d0*/  UISETP.NE.U32.AND UP0, UPT, UR4, URZ, UPT ;  /* 0x000000ff0400728c */ /* 0x004fc8000bf05070 */
[----:B------:R-:W-:-:S09]  /*01e0*/  UISETP.NE.AND.EX UP0, UPT, UR5, URZ, UPT, UP0 ;  /* 0x000000ff0500728c */ /* 0x000fd2000bf05300 */
[----:B------:R-:W-:Y:S05]  /*01f0*/  BRA.U !UP0, `(.L_x_3) ;  /* 0x0000000108107547 */ /* 0x000fea000b800000 */
[----:B------:R-:W2:Y:S01]  /*0200*/  LDC.64 R24, c[0x0][0x9a8] ;  /* 0x00026a00ff187b82 */ /* 0x000ea20000000a00 */
[----:B------:R-:W2:Y:S02]  /*0210*/  LDCU.64 UR4, c[0x0][0x358] ;  /* 0x00006b00ff0477ac */ /* 0x000ea40008000a00 */
[----:B--2---:R2:W5:Y:S01]  /*0220*/  LDG.E R24, desc[UR4][R24.64] ;  /* 0x0000000418187981 */ /* 0x004562000c1e1900 */
[----:B------:R-:W-:Y:S05]  /*0230*/  BRA `(.L_x_2) ;  /* 0x0000000000087947 */ /* 0x000fea0003800000 */
.L_x_3:
[----:B------:R-:W2:Y:S02]  /*0240*/  LDCU UR4, c[0x0][0x9a0] ;  /* 0x00013400ff0477ac */ /* 0x000ea40008000800 */
[----:B--2---:R-:W-:Y:S02]  /*0250*/  MOV R24, UR4 ;  /* 0x0000000400187c02 */ /* 0x004fe40008000f00 */
.L_x_2:
[----:B------:R-:W-:Y:S01]  /*0260*/  IMAD.U32 R0, RZ, RZ, UR18 ;  /* 0x00000012ff007e24 */ /* 0x000fe2000f8e00ff */
[----:B------:R-:W-:Y:S04]  /*0270*/  BSSY.RECONVERGENT B0, `(.L_x_4) ;  /* 0x000000c000007945 */ /* 0x000fe80003800200 */
[C---:B------:R-:W-:Y:S02]  /*0280*/  ISETP.NE.OR P1, PT, R0.reuse, 0x1, !P3 ;  /* 0x000000010000780c */ /* 0x040fe40005f25670 */
[----:B------:R-:W-:-:S11]  /*0290*/  ISETP.NE.OR P0, PT, R0, 0x3, !P3 ;  /* 0x000000030000780c */ /* 0x000fd60005f05670 */
[----:B------:R-:W-:Y:S05]  /*02a0*/  @P1 BRA `(.L_x_5) ;  /* 0x0000000000201947 */ /* 0x000fea0003800000 */
[----:B------:R-:W3:Y:S02]  /*02b0*/  LDCU.64 UR4, c[0x0][0x348] ;  /* 0x00006900ff0477ac */ /* 0x000ee40008000a00 */
[----:B---3--:R-:W-:Y:S02]  /*02c0*/  UIADD3 UR6, UP1, UPT, UR4, 0x80, URZ ;  /* 0x0000008004067890 */ /* 0x008fe4000ff3e0ff */
[----:B------:R-:W-:Y:S02]  /*02d0*/  UIADD3 UR4, UP0, UPT, UR4, 0x200, URZ ;  /* 0x0000020004047890 */ /* 0x000fe4000ff1e0ff */
[----:B------:R-:W-:Y:S02]  /*02e0*/  UIADD3.X UR7, UPT, UPT, URZ, UR5, URZ, UP1, !UPT ;  /* 0x00000005ff077290 */ /* 0x000fe40008ffe4ff */
[----:B------:R-:W-:-:S07]  /*02f0*/  UIADD3.X UR5, UPT, UPT, URZ, UR5, URZ, UP0, !UPT ;  /* 0x00000005ff057290 */ /* 0x000fce00087fe4ff */
[----:B------:R3:W-:Y:S02]  /*0300*/  UTMACCTL.PF [UR6] ;  /* 0x00000000060079b9 */ /* 0x0007e40008040000 */
[----:B------:R3:W-:Y:S02]  /*0310*/  UTMACCTL.PF [UR4] ;  /* 0x00000000040079b9 */ /* 0x0007e40008040000 */
[----:B---3--:R-:W-:Y:S01]  /*0320*/  NOP ;  /* 0x0000000000007918 */ /* 0x008fe20000000000 */
.L_x_5:
[----:B------:R-:W-:Y:S05]  /*0330*/  BSYNC.RECONVERGENT B0 ;  /* 0x0000000000007941 */ /* 0x000fea0003800200 */
.L_x_4:
[----:B------:R-:W-:Y:S04]  /*0340*/  BSSY.RECONVERGENT B0, `(.L_x_6) ;  /* 0x000000a000007945 */ /* 0x000fe80003800200 */
        /* <DEDUP_REMOVED lines=9> */
.L_x_7:
[----:B------:R-:W-:Y:S05]  /*03e0*/  BSYNC.RECONVERGENT B0 ;  /* 0x0000000000007941 */ /* 0x000fea0003800200 */
.L_x_6:
[----:B------:R-:W3:Y:S01]  /*03f0*/  LDCU.64 UR4, c[0x0][0x988] ;  /* 0x00013100ff0477ac */ /* 0x000ee20008000a00 */
[----:B------:R-:W-:Y:S02]  /*0400*/  UISETP.EQ.U32.AND UP2, UPT, UR8, URZ, UPT ;  /* 0x000000ff0800728c */ /* 0x000fe4000bf42070 */
[----:B------:R-:W-:Y:S02]  /*0410*/  UPLOP3.LUT UP3, UPT, UPT, UPT, UPT, 0x80, 0x8 ;  /* 0x000000000008789c */ /* 0x000fe40003f6f070 */
[----:B---3--:R-:W-:-:S04]  /*0420*/  UISETP.NE.U32.AND UP0, UPT, UR4, URZ, UPT ;  /* 0x000000ff0400728c */ /* 0x008fc8000bf05070 */
[----:B------:R-:W-:-:S04]  /*0430*/  UISETP.NE.AND.EX UP1, UPT, UR5, URZ, UPT, UP0 ;  /* 0x000000ff0500728c */ /* 0x000fc8000bf25300 */
[----:B------:R-:W-:-:S04]  /*0440*/  UISETP.EQ.OR.EX UP4, UPT, UR9, URZ, !UP1, UP2 ;  /* 0x000000ff0900728c */ /* 0x000fc8000cf82720 */
[----:B------:R-:W-:-:S06]  /*0450*/  UP2UR UR4, UPR, URZ, 0x10 ;  /* 0x00000010ff047883 */ /* 0x000fcc0008000000 */
[----:B------:R-:W-:Y:S01]  /*0460*/  MOV R58, UR4 ;  /* 0x00000004003a7c02 */ /* 0x000fe20008000f00 */
[----:B------:R-:W-:Y:S06]  /*0470*/  BRA.U !UP4, `(.L_x_8) ;  /* 0x000000010c207547 */ /* 0x000fec000b800000 */
[----:B------:R-:W-:Y:S01]  /*0480*/  UISETP.NE.U32.AND UP2, UPT, UR8, URZ, UPT ;  /* 0x000000ff0800728c */ /* 0x000fe2000bf45070 */
[----:B-----5:R-:W-:Y:S01]  /*0490*/  FSETP.NEU.AND P0, PT, R26, RZ, PT ;  /* 0x000000ff1a00720b */ /* 0x020fe20003f0d000 */
[----:B------:R-:W-:Y:S02]  /*04a0*/  USEL UR4, URZ, 0xffffffff, UP1 ;  /* 0xffffffffff047887 */ /* 0x000fe40008800000 */
[----:B------:R-:W-:-:S10]  /*04b0*/  UISETP.NE.AND.EX UP2, UPT, UR9, URZ, UPT, UP2 ;  /* 0x000000ff0900728c */ /* 0x000fd4000bf45320 */
[----:B------:R-:W-:Y:S01]  /*04c0*/  VOTEU.ANY UP0, P0 ;  /* 0x0000000000ff7886 */ /* 0x000fe20000000100 */
[----:B------:R-:W-:-:S04]  /*04d0*/  @!UP2 USEL UR4, URZ, 0xffffffff, UP0 ;  /* 0xffffffffff04a887 */ /* 0x000fc80008000000 */
[----:B------:R-:W-:-:S04]  /*04e0*/  ULOP3.LUT UR4, UR4, 0x1, URZ, 0xc0, !UPT ;  /* 0x0000000104047892 */ /* 0x000fc8000f8ec0ff */
[----:B------:R-:W-:-:S11]  /*04f0*/  UISETP.NE.U32.AND UP3, UPT, UR4, 0x1, UPT ;  /* 0x000000010400788c */ /* 0x000fd6000bf65070 */
.L_x_8:
[----:B------:R-:W3:Y:S02]  /*0500*/  SHFL.IDX PT, R2, R51, RZ, 0x1f ;  /* 0x00001fff33027589 */ /* 0x000ee400000e0000 */
[----:B---3--:R-:W-:-:S13]  /*0510*/  ISETP.NE.AND P0, PT, R2, RZ, PT ;  /* 0x000000ff0200720c */ /* 0x008fda0003f05270 */
[----:B------:R-:W-:Y:S05]  /*0520*/  @P0 BRA `(.L_x_9) ;  /* 0x0000000000ac0947 */ /* 0x000fea0003800000 */
[----:B------:R-:W-:Y:S01]  /*0530*/  ELECT P0, URZ, PT ;  /* 0x0000000000ff782f */ /* 0x000fe20003800000 */
[----:B------:R-:W-:-:S12]  /*0540*/  BSSY.RECONVERGENT B0, `(.L_x_9) ;  /* 0x0000029000007945 */ /* 0x000fd80003800200 */
[----:B------:R-:W-:Y:S05]  /*0550*/  @!P0 BRA `(.L_x_10) ;  /* 0x00000000009c8947 */ /* 0x000fea0003800000 */
[----:B------:R-:W3:Y:S01]  /*0560*/  S2UR UR4, SR_CgaCtaId ;  /* 0x00000000000479c3 */ /* 0x000ee20000008800 */
[----:B------:R-:W-:Y:S01]  /*0570*/  UMOV UR5, 0x400 ;  /* 0x0000040000057882 */ /* 0x000fe20000000000 */
[----:B------:R-:W-:Y:S01]  /*0580*/  UMOV UR8, 0x1 ;  /* 0x0000000100087882 */ /* 0x000fe20000000000 */
[----:B------:R-:W-:Y:S01]  /*0590*/  UMOV UR6, 0x2 ;  /* 0x0000000200067882 */ /* 0x000fe20000000000 */
[----:B------:R-:W-:-:S04]  /*05a0*/  UIADD3 UR8, UPT, UPT, -UR8, 0x100000, URZ ;  /* 0x0010000008087890 */ /* 0x000fc8000fffe1ff */
[----:B------:R-:W-:Y:S02]  /*05b0*/  USHF.L.U32 UR9, UR8, 0xb, URZ ;  /* 0x0000000b08097899 */ /* 0x000fe400080006ff */
[----:B------:R-:W-:Y:S02]  /*05c0*/  USHF.L.U32 UR8, UR8, 0x1, URZ ;  /* 0x0000000108087899 */ /* 0x000fe400080006ff */
[----:B------:R-:W-:-:S04]  /*05d0*/  UIADD3 UR6, UPT, UPT, -UR6, 0x100000, URZ ;  /* 0x0010000006067890 */ /* 0x000fc8000fffe1ff */
[----:B------:R-:W-:Y:S02]  /*05e0*/  USHF.L.U32 UR7, UR6, 0xb, URZ ;  /* 0x0000000b06077899 */ /* 0x000fe400080006ff */
[----:B------:R-:W-:Y:S02]  /*05f0*/  USHF.L.U32 UR6, UR6, 0x1, URZ ;  /* 0x0000000106067899 */ /* 0x000fe400080006ff */
[----:B---3--:R-:W-:Y:S01]  /*0600*/  ULEA UR4, UR4, UR5, 0x18 ;  /* 0x0000000504047291 */ /* 0x008fe2000f8ec0ff */
[----:B------:R-:W3:Y:S11]  /*0610*/  FENCE.VIEW.ASYNC.S ;  /* 0x00000000000073c6 */ /* 0x000ef60000000000 */
[----:B---3--:R3:W4:Y:S01]  /*0620*/  SYNCS.EXCH.64 URZ, [UR4], UR8 ;  /* 0x0000000804ff75b2 */ /* 0x0087220008000100 */
[----:B------:R3:W1:Y:S01]  /*0630*/  SYNCS.EXCH.64 URZ, [UR4+0x68], UR6 ;  /* 0x0000680604ff75b2 */ /* 0x0006620008000100 */
        /* <DEDUP_REMOVED lines=23> */
[----:B------:R3:W1:Y:S02]  /*07b0*/  SYNCS.EXCH.64 URZ, [UR4+0xc8], UR6 ;  /* 0x0000c80604ff75b2 */ /* 0x0006640008000100 */
[----:B---34-:R-:W-:Y:S01]  /*07c0*/  NOP ;  /* 0x0000000000007918 */ /* 0x018fe20000000000 */
.L_x_10:
[----:B------:R-:W-:Y:S05]  /*07d0*/  BSYNC.RECONVERGENT B0 ;  /* 0x0000000000007941 */ /* 0x000fea0003800200 */
.L_x_9:
[----:B------:R-:W3:Y:S01]  /*07e0*/  SHFL.IDX PT, R2, R51, RZ, 0x1f ;  /* 0x00001fff33027589 */ /* 0x000ee200000e0000 */
[----:B------:R-:W-:Y:S01]  /*07f0*/  NOP ;  /* 0x0000000000007918 */ /* 0x000fe20000000000 */
[----:B---3--:R-:W-:-:S13]  /*0800*/  ISETP.NE.AND P0, PT, R2, 0x1, PT ;  /* 0x000000010200780c */ /* 0x008fda0003f05270 */
[----:B------:R-:W-:Y:S05]  /*0810*/  @P0 BRA `(.L_x_11) ;  /* 0x0000000000500947 */ /* 0x000fea0003800000 */
        /* <DEDUP_REMOVED lines=9> */
[----:B------:R-:W-:Y:S01]  /*08b0*/  USHF.L.U32 UR6, UR6, 0x1, URZ ;  /* 0x0000000106067899 */ /* 0x000fe200080006ff */
[----:B------:R-:W-:Y:S01]  /*08c0*/  ELECT P0, URZ, PT ;  /* 0x0000000000ff782f */ /* 0x000fe20003800000 */
[----:B---3--:R-:W-:Y:S01]  /*08d0*/  ULEA UR4, UR4, UR5, 0x18 ;  /* 0x0000000504047291 */ /* 0x008fe2000f8ec0ff */
[----:B------:R-:W3:Y:S11]  /*08e0*/  FENCE.VIEW.ASYNC.S ;  /* 0x00000000000073c6 */ /* 0x000ef60000000000 */
[----:B---3--:R3:W4:Y:S01]  /*08f0*/  SYNCS.EXCH.64 URZ, [UR4+0xd0], UR8 ;  /* 0x0000d00804ff75b2 */ /* 0x0087220008000100 */
[----:B------:R3:W1:Y:S01]  /*0900*/  SYNCS.EXCH.64 URZ, [UR4+0xe8], UR6 ;  /* 0x0000e80604ff75b2 */ /* 0x0006620008000100 */
[----:B------:R3:W1:Y:S01]  /*0910*/  SYNCS.EXCH.64 URZ, [UR4+0xd8], UR8 ;  /* 0x0000d80804ff75b2 */ /* 0x0006620008000100 */
[----:B------:R3:W1:Y:S01]  /*0920*/  SYNCS.EXCH.64 URZ, [UR4+0xf0], UR6 ;  /* 0x0000f00604ff75b2 */ /* 0x0006620008000100 */
[----:B------:R3:W1:Y:S01]  /*0930*/  SYNCS.EXCH.64 URZ, [UR4+0xe0], UR8 ;  /* 0x0000e00804ff75b2 */ /* 0x0006620008000100 */
[----:B------:R3:W1:Y:S01]  /*0940*/  SYNCS.EXCH.64 URZ, [UR4+0xf8], UR6 ;  /* 0x0000f80604ff75b2 */ /* 0x0006620008000100 */
[----:B------:R-:W-:Y:S01]  /*0950*/  NOP ;  /* 0x0000000000007918 */ /* 0x000fe20000000000 */
.L_x_11:
[----:B------:R-:W2:Y:S01]  /*0960*/  SHFL.IDX PT, R2, R51, RZ, 0x1f ;  /* 0x00001fff33027589 */ /* 0x000ea200000e0000 */
[----:B------:R-:W-:Y:S01]  /*0970*/  NOP ;  /* 0x0000000000007918 */ /* 0x000fe20000000000 */
[----:B--2---:R-:W-:-:S13]  /*0980*/  ISETP.NE.AND P0, PT, R2, 0x3, PT ;  /* 0x000000030200780c */ /* 0x004fda0003f05270 */
[----:B------:R-:W-:Y:S05]  /*0990*/  @P0 BRA `(.L_x_12) ;  /* 0x0000000000300947 */ /* 0x000fea0003800000 */
[----:B---3--:R-:W2:Y:S01]  /*09a0*/  S2UR UR4, SR_CgaCtaId ;  /* 0x00000000000479c3 */ /* 0x008ea20000008800 */
[----:B------:R-:W-:Y:S01]  /*09b0*/  UMOV UR6, 0x400 ;  /* 0x0000040000067882 */ /* 0x000fe20000000000 */
[----:B------:R-:W-:Y:S01]  /*09c0*/  UMOV UR5, 0x20 ;  /* 0x0000002000057882 */ /* 0x000fe20000000000 */
[----:B------:R-:W-:Y:S01]  /*09d0*/  ELECT P0, URZ, PT ;  /* 0x0000000000ff782f */ /* 0x000fe20003800000 */
[----:B--2---:R-:W-:Y:S02]  /*09e0*/  ULEA UR6, UR4, UR6, 0x18 ;  /* 0x0000000604067291 */ /* 0x004fe4000f8ec0ff */
[----:B------:R-:W-:-:S04]  /*09f0*/  UIADD3 UR4, UPT, UPT, -UR5, 0x100000, URZ ;  /* 0x0010000005047890 */ /* 0x000fc8000fffe1ff */
[----:B------:R-:W-:Y:S02]  /*0a00*/  USHF.L.U32 UR5, UR4, 0xb, URZ ;  /* 0x0000000b04057899 */ /* 0x000fe400080006ff */
[----:B------:R-:W-:Y:S01]  /*0a10*/  USHF.L.U32 UR4, UR4, 0x1, URZ ;  /* 0x0000000104047899 */ /* 0x000fe200080006ff */
[----:B------:R-:W2:Y:S11]  /*0a20*/  FENCE.VIEW.ASYNC.S ;  /* 0x00000000000073c6 */ /* 0x000eb60000000000 */
[----:B--2---:R2:W3:Y:S01]  /*0a30*/  SYNCS.EXCH.64 URZ, [UR6+0x100], UR4 ;  /* 0x0001000406ff75b2 */ /* 0x0044e20008000100 */
[----:B------:R2:W1:Y:S01]  /*0a40*/  SYNCS.EXCH.64 URZ, [UR6+0x108], UR4 ;  /* 0x0001080406ff75b2 */ /* 0x0004620008000100 */
[----:B------:R-:W-:Y:S01]  /*0a50*/  NOP ;  /* 0x0000000000007918 */ /* 0x000fe20000000000 */
.L_x_12:
[----:B------:R-:W4:Y:S01]  /*0a60*/  SHFL.IDX PT, R2, R51, RZ, 0x1f ;  /* 0x00001fff33027589 */ /* 0x000f2200000e0000 */
[----:B------:R-:W-:Y:S01]  /*0a70*/  NOP ;  /* 0x0000000000007918 */ /* 0x000fe20000000000 */
[----:B----4-:R-:W-:-:S13]  /*0a80*/  ISETP.NE.AND P0, PT, R2, 0x4, PT ;  /* 0x000000040200780c */ /* 0x010fda0003f05270 */
[----:B------:R-:W-:Y:S05]  /*0a90*/  @P0 BRA `(.L_x_13) ;  /* 0x0000000000440947 */ /* 0x000fea0003800000 */
[----:B--23--:R-:W2:Y:S01]  /*0aa0*/  S2UR UR6, SR_CgaCtaId ;  /* 0x00000000000679c3 */ /* 0x00cea20000008800 */
[----:B------:R-:W-:Y:S01]  /*0ab0*/  UMOV UR4, 0x1e0 ;  /* 0x000001e000047882 */ /* 0x000fe20000000000 */
[----:B------:R-:W-:Y:S01]  /*0ac0*/  UMOV UR5, 0x400 ;  /* 0x0000040000057882 */ /* 0x000fe20000000000 */
[----:B------:R-:W-:Y:S01]  /*0ad0*/  USEL UR4, UR4, 0x1a0, UP3 ;  /* 0x000001a004047887 */ /* 0x000fe20009800000 */
[----:B------:R-:W-:Y:S01]  /*0ae0*/  UMOV UR8, 0x1 ;  /* 0x0000000100087882 */ /* 0x000fe20000000000 */
[----:B------:R-:W-:Y:S01]  /*0af0*/  ELECT P0, URZ, PT ;  /* 0x0000000000ff782f */ /* 0x000fe20003800000 */
[----:B------:R-:W-:-:S04]  /*0b00*/  UIADD3 UR8, UPT, UPT, -UR8, 0x100000, URZ ;  /* 0x0010000008087890 */ /* 0x000fc8000fffe1ff */
[----:B------:R-:W-:Y:S02]  /*0b10*/  USHF.L.U32 UR9, UR8, 0xb, URZ ;  /* 0x0000000b08097899 */ /* 0x000fe400080006ff */
[----:B------:R-:W-:Y:S02]  /*0b20*/  USHF.L.U32 UR8, UR8, 0x1, URZ ;  /* 0x0000000108087899 */ /* 0x000fe400080006ff */
[----:B--2---:R-:W-:Y:S02]  /*0b30*/  ULEA UR6, UR6, UR5, 0x18 ;  /* 0x0000000506067291 */ /* 0x004fe4000f8ec0ff */
[----:B------:R-:W-:-:S04]  /*0b40*/  UIADD3 UR4, UPT, UPT, -UR4, 0x100000, URZ ;  /* 0x0010000004047890 */ /* 0x000fc8000fffe1ff */
[----:B------:R-:W-:Y:S02]  /*0b50*/  USHF.L.U32 UR5, UR4, 0xb, URZ ;  /* 0x0000000b04057899 */ /* 0x000fe400080006ff */
[----:B------:R-:W-:Y:S01]  /*0b60*/  USHF.L.U32 UR4, UR4, 0x1, URZ ;  /* 0x0000000104047899 */ /* 0x000fe200080006ff */
[----:B------:R-:W2:Y:S03]  /*0b70*/  FENCE.VIEW.ASYNC.S ;  /* 0x00000000000073c6 */ /* 0x000ea60000000000 */
[----:B--2---:R4:W2:Y:S08]  /*0b80*/  SYNCS.EXCH.64 URZ, [UR6+0x110], UR8 ;  /* 0x0001100806ff75b2 */ /* 0x0048b00008000100 */
[----:B------:R4:W3:Y:S02]  /*0b90*/  SYNCS.EXCH.64 URZ, [UR6+0x118], UR4 ;  /* 0x0001180406ff75b2 */ /* 0x0008e40008000100 */
[----:B----4-:R-:W-:Y:S01]  /*0ba0*/  NOP ;  /* 0x0000000000007918 */ /* 0x010fe20000000000 */
.L_x_13:
[----:B------:R-:W4:Y:S01]  /*0bb0*/  SHFL.IDX PT, R2, R51, RZ, 0x1f ;  /* 0x00001fff33027589 */ /* 0x000f2200000e0000 */
[----:B------:R-:W-:Y:S01]  /*0bc0*/  NOP ;  /* 0x0000000000007918 */ /* 0x000fe20000000000 */
[----:B----4-:R-:W-:-:S13]  /*0bd0*/  ISETP.NE.AND P0, PT, R2, 0x5, PT ;  /* 0x000000050200780c */ /* 0x010fda0003f05270 */
[----:B------:R-:W-:Y:S05]  /*0be0*/  @P0 BRA `(.L_x_14) ;  /* 0x0000000000480947 */ /* 0x000fea0003800000 */
[----:B--2---:R-:W2:Y:S01]  /*0bf0*/  S2UR UR5, SR_CgaCtaId ;  /* 0x00000000000579c3 */ /* 0x004ea20000008800 */
[----:B---3--:R-:W-:Y:S01]  /*0c00*/  UMOV UR4, 0x400 ;  /* 0x0000040000047882 */ /* 0x008fe20000000000 */
        /* <DEDUP_REMOVED lines=9> */
[----:B--2---:R-:W-:Y:S01]  /*0ca0*/  ULEA UR4, UR5, UR4, 0x18 ;  /* 0x0000000405047291 */ /* 0x004fe2000f8ec0ff */
[----:B------:R-:W2:Y:S11]  /*0cb0*/  FENCE.VIEW.ASYNC.S ;  /* 0x00000000000073c6 */ /* 0x000eb60000000000 */
[----:B--2---:R4:W2:Y:S01]  /*0cc0*/  SYNCS.EXCH.64 URZ, [UR4+0x120], UR8 ;  /* 0x0001200804ff75b2 */ /* 0x0048a20008000100 */
[----:B------:R4:W3:Y:S01]  /*0cd0*/  SYNCS.EXCH.64 URZ, [UR4+0x130], UR6 ;  /* 0x0001300604ff75b2 */ /* 0x0008e20008000100 */
[----:B------:R4:W1:Y:S01]  /*0ce0*/  SYNCS.EXCH.64 URZ, [UR4+0x128], UR8 ;  /* 0x0001280804ff75b2 */ /* 0x0008620008000100 */
[----:B------:R4:W1:Y:S02]  /*0cf0*/  SYNCS.EXCH.64 URZ, [UR4+0x138], UR6 ;  /* 0x0001380604ff75b2 */ /* 0x0008640008000100 */
[----:B----4-:R-:W-:Y:S01]  /*0d00*/  NOP ;  /* 0x0000000000007918 */ /* 0x010fe20000000000 */
.L_x_14:
[----:B--23--:R-:W2:Y:S01]  /*0d10*/  LDCU UR4, c[0x0][0x36c] ;  /* 0x00006d80ff0477ac */ /* 0x00cea20008000800 */
[----:B------:R-:W-:Y:S01]  /*0d20*/  ISETP.NE.OR P3, PT, R0, 0x2, !P3 ;  /* 0x000000020000780c */ /* 0x000fe20005f65670 */
[----:B------:R-:W-:Y:S01]  /*0d30*/  NOP ;  /* 0x0000000000007918 */ /* 0x000fe20000000000 */
[----:B------:R-:W-:Y:S01]  /*0d40*/  LOP3.LUT R0, R49, 0x1f, RZ, 0xc0, !PT ;  /* 0x0000001f31007812 */ /* 0x000fe200078ec0ff */
[----:B------:R-:W-:Y:S02]  /*0d50*/  UISETP.NE.AND UP5, UPT, UR18, 0x2, UPT ;  /* 0x000000021200788c */ /* 0x000fe4000bfa5270 */
[----:B------:R-:W-:Y:S02]  /*0d60*/  UISETP.NE.AND UP4, UPT, UR18, URZ, UPT ;  /* 0x000000ff1200728c */ /* 0x000fe4000bf85270 */
[----:B--2---:R-:W-:-:S09]  /*0d70*/  UISETP.EQ.U32.AND UP6, UPT, UR4, 0x1, UPT ;  /* 0x000000010400788c */ /* 0x004fd2000bfc2070 */
[----:B------:R-:W-:Y:S05]  /*0d80*/  BRA.U !UP6, `(.L_x_15) ;  /* 0x000000010e087547 */ /* 0x000fea000b800000 */
[----:B-1----:R-:W-:Y:S01]  /*0d90*/  UCGABAR_ARV ;  /* 0x00000000000079c7 */ /* 0x002fe20008000000 */
[----:B------:R-:W-:Y:S05]  /*0da0*/  BRA `(.L_x_16) ;  /* 0x0000000000047947 */ /* 0x000fea0003800000 */
.L_x_15:
[----:B-1----:R-:W-:Y:S01]  /*0db0*/  NOP ;  /* 0x0000000000007918 */ /* 0x002fe20000000000 */
.L_x_16:
[----:B------:R-:W1:Y:S01]  /*0dc0*/  S2R R4, SR_CTAID.Y ;  /* 0x0000000000047919 */ /* 0x000e620000002600 */
[----:B------:R-:W2:Y:S01]  /*0dd0*/  S2UR UR52, SR_CTAID.X ;  /* 0x00000000003479c3 */ /* 0x000ea20000002500 */
[----:B------:R-:W-:-:S05]  /*0de0*/  CS2R.32 R45, SR_CgaSize ;  /* 0x00000000002d7805 */ /* 0x000fca0000008a00 */
[----:B------:R-:W-:-:S05]  /*0df0*/  IMAD R45, R45, -0xa0, RZ ;  /* 0xffffff602d2d7824 */ /* 0x000fca00078e02ff */
[----:B------:R-:W-:-:S14]  /*0e00*/  R2UR UR5, R45 ;  /* 0x000000002d0572ca */ /* 0x000fdc00000e0000 */
[----:B------:R-:W3:Y:S01]  /*0e10*/  LDCU UR5, c[0x0][UR5+0x2b0] ;  /* 0x00005600050577ac */ /* 0x000ee20008000800 */
[----:B------:R-:W-:-:S05]  /*0e20*/  CS2R.32 R45, SR_CgaSize ;  /* 0x00000000002d7805 */ /* 0x000fca0000008a00 */
[----:B------:R-:W-:-:S05]  /*0e30*/  IMAD R45, R45, -0xa0, RZ ;  /* 0xffffff602d2d7824 */ /* 0x000fca00078e02ff */
[----:B------:R-:W-:-:S14]  /*0e40*/  R2UR UR4, R45 ;  /* 0x000000002d0472ca */ /* 0x000fdc00000e0000 */
[----:B------:R-:W4:Y:S01]  /*0e50*/  LDCU UR4, c[0x0][UR4+0x2b4] ;  /* 0x00005680040477ac */ /* 0x000f220008000800 */
[----:B------:R-:W-:-:S05]  /*0e60*/  CS2R.32 R2, SR_CgaSize ;  /* 0x0000000000027805 */ /* 0x000fca0000008a00 */
[----:B------:R-:W-:-:S06]  /*0e70*/  IMAD R2, R2, -0xa0, RZ ;  /* 0xffffff6002027824 */ /* 0x000fcc00078e02ff */
[----:B------:R-:W4:Y:S01]  /*0e80*/  LDC R2, c[0x0][R2+0x2a0] ;  /* 0x0000a80002027b82 */ /* 0x000f220000000800 */
[----:B------:R-:W1:Y:S01]  /*0e90*/  LDCU UR19, c[0x0][0xc24] ;  /* 0x00018480ff1377ac */ /* 0x000e620008000800 */
[----:B------:R-:W1:Y:S06]  /*0ea0*/  LDCU UR39, c[0x0][0xc24] ;  /* 0x00018480ff2777ac */ /* 0x000e6c0008000800 */
[----:B------:R-:W4:Y:S01]  /*0eb0*/  S2UR UR6, SR_CgaCtaId ;  /* 0x00000000000679c3 */ /* 0x000f220000008800 */
[----:B------:R-:W4:Y:S01]  /*0ec0*/  LDCU UR22, c[0x0][0xc30] ;  /* 0x00018600ff1677ac */ /* 0x000f220008000800 */
[----:B--2---:R-:W-:-:S02]  /*0ed0*/  I2FP.F32.U32 R45, UR52 ;  /* 0x00000034002d7c45 */ /* 0x004fc40008201000 */
[----:B------:R-:W-:-:S05]  /*0ee0*/  CS2R.32 R3, SR_CgaSize ;  /* 0x0000000000037805 */ /* 0x000fca0000008a00 */
[----:B------:R-:W-:-:S06]  /*0ef0*/  IMAD R3, R3, -0xa0, RZ ;  /* 0xffffff6003037824 */ /* 0x000fcc00078e02ff */
[----:B------:R-:W2:Y:S01]  /*0f00*/  LDC R3, c[0x0][R3+0x2a4] ;  /* 0x0000a90003037b82 */ /* 0x000ea20000000800 */
[----:B-1----:R-:W-:Y:S01]  /*0f10*/  UISETP.GE.AND UP0, UPT, UR19, 0x1, UPT ;  /* 0x000000011300788c */ /* 0x002fe2000bf06270 */
[----:B---3--:R-:W-:Y:S01]  /*0f20*/  FMUL R45, R45, UR5 ;  /* 0x000000052d2d7c20 */ /* 0x008fe20008400000 */
[----:B------:R-:W-:-:S05]  /*0f30*/  I2FP.F32.U32 R44, R4 ;  /* 0x00000004002c7245 */ /* 0x000fca0000201000 */
[----:B------:R-:W1:Y:S01]  /*0f40*/  S2UR UR53, SR_CTAID.Z ;  /* 0x00000000003579c3 */ /* 0x000e620000002700 */
[----:B------:R-:W3:Y:S01]  /*0f50*/  F2I.U32.TRUNC.NTZ R45, R45 ;  /* 0x0000002d002d7305 */ /* 0x000ee2000020f000 */
[----:B----4-:R-:W-:Y:S01]  /*0f60*/  FMUL R44, R44, UR4 ;  /* 0x000000042c2c7c20 */ /* 0x010fe20008400000 */
[----:B------:R-:W-:-:S05]  /*0f70*/  USHF.L.U32 UR42, UR6, 0xb, URZ ;  /* 0x0000000b062a7899 */ /* 0x000fca00080006ff */
[----:B------:R-:W4:Y:S01]  /*0f80*/  S2UR UR23, SR_CTAID.Y ;  /* 0x00000000001779c3 */ /* 0x000f220000002600 */
[----:B------:R-:W-:Y:S01]  /*0f90*/  USHF.L.U32 UR38, UR6, 0x5, URZ ;  /* 0x0000000506267899 */ /* 0x000fe200080006ff */
[----:B------:R-:W1:Y:S01]  /*0fa0*/  F2I.U32.TRUNC.NTZ R44, R44 ;  /* 0x0000002c002c7305 */ /* 0x000e62000020f000 */
[----:B------:R-:W-:Y:S02]  /*0fb0*/  ULOP3.LUT UR42, UR42, 0x800, URZ, 0xc0, !UPT ;  /* 0x000008002a2a7892 */ /* 0x000fe4000f8ec0ff */
[----:B------:R-:W-:Y:S01]  /*0fc0*/  ULOP3.LUT UR38, UR38, 0x20, URZ, 0xc0, !UPT ;  /* 0x0000002026267892 */ /* 0x000fe2000f8ec0ff */
[----:B---3--:R-:W-:-:S05]  /*0fd0*/  IADD3 R45, PT, PT, -R45, RZ, RZ ;  /* 0x000000ff2d2d7210 */ /* 0x008fca0007ffe1ff */
[----:B------:R-:W-:Y:S01]  /*0fe0*/  IMAD R45, R2, R45, UR52 ;  /* 0x00000034022d7e24 */ /* 0x000fe2000f8e022d */
[----:B------:R-:W-:Y:S02]  /*0ff0*/  PRMT R2, RZ, 0x7610, R2 ;  /* 0x00007610ff027816 */ /* 0x000fe40000000002 */
[----:B-1----:R-:W-:-:S05]  /*1000*/  IADD3 R44, PT, PT, -R44, RZ, RZ ;  /* 0x000000ff2c2c7210 */ /* 0x002fca0007ffe1ff */
[----:B--2---:R-:W-:Y:S01]  /*1010*/  IMAD R44, R3, R44, R4 ;  /* 0x0000002c032c7224 */ /* 0x004fe200078e0204 */
[----:B----4-:R-:W-:Y:S06]  /*1020*/  BRA.U UP4, `(.L_x_17) ;  /* 0x0000000104207547 */ /* 0x010fec000b800000 */
[C---:B------:R-:W-:Y:S02]  /*1030*/  ISETP.NE.AND P2, PT, R44.reuse, RZ, PT ;  /* 0x000000ff2c00720c */ /* 0x040fe40003f45270 */
[----:B------:R-:W-:Y:S02]  /*1040*/  ISETP.NE.AND P0, PT, R44, RZ, PT ;  /* 0x000000ff2c00720c */ /* 0x000fe40003f05270 */
[C---:B------:R-:W-:Y:S02]  /*1050*/  ISETP.NE.AND P1, PT, R45.reuse, 0x1, PT ;  /* 0x000000012d00780c */ /* 0x040fe40003f25270 */
[----:B------:R-:W-:Y:S02]  /*1060*/  SEL R2, RZ, 0x2, P2 ;  /* 0x00000002ff027807 */ /* 0x000fe40001000000 */
[----:B------:R-:W-:Y:S02]  /*1070*/  ISETP.EQ.OR P0, PT, R45, RZ, !P0 ;  /* 0x000000ff2d00720c */ /* 0x000fe40004702670 */
[----:B------:R-:W-:-:S02]  /*1080*/  SEL R2, R2, 0x2, P1 ;  /* 0x0000000202027807 */ /* 0x000fc40000800000 */
[----:B------:R-:W-:-:S05]  /*1090*/  SEL R3, RZ, 0x1, !P0 ;  /* 0x00000001ff037807 */ /* 0x000fca0004000000 */
[----:B------:R-:W-:Y:S02]  /*10a0*/  IMAD.IADD R2, R3, 0x1, R2 ;  /* 0x0000000103027824 */ /* 0x000fe400078e0202 */
.L_x_17:
[----:B------:R-:W-:Y:S05]  /*10b0*/  BRA.U !UP0, `(.L_x_18) ;  /* 0x0000000108d07547 */ /* 0x000fea000b800000 */
[----:B------:R-:W1:Y:S01]  /*10c0*/  LDCU UR20, c[0x0][0xc0c] ;  /* 0x00018180ff1477ac */ /* 0x000e620008000800 */
[----:B------:R-:W2:Y:S01]  /*10d0*/  LDCU.128 UR12, c[0x0][0xc10] ;  /* 0x00018200ff0c77ac */ /* 0x000ea20008000c00 */
[----:B------:R-:W3:Y:S01]  /*10e0*/  LDCU UR6, c[0x0][0x370] ;  /* 0x00006e00ff0677ac */ /* 0x000ee20008000800 */
[----:B------:R-:W4:Y:S01]  /*10f0*/  LDCU UR7, c[0x0][0x374] ;  /* 0x00006e80ff0777ac */ /* 0x000f220008000800 */
[----:B------:R-:W4:Y:S01]  /*1100*/  LDCU UR21, c[0x0][0xc20] ;  /* 0x00018400ff1577ac */ /* 0x000f220008000800 */
[----:B-1----:R-:W-:Y:S02]  /*1110*/  UISETP.NE.AND UP0, UPT, UR20, 0x1, UPT ;  /* 0x000000011400788c */ /* 0x002fe4000bf05270 */
[----:B--2---:R-:W-:Y:S01]  /*1120*/  UIMAD.WIDE.U32 UR4, UR52, UR12, URZ ;  /* 0x0000000c340472a5 */ /* 0x004fe2000f8e00ff */
[----:B------:R-:W1:Y:S01]  /*1130*/  LDCU.64 UR8, c[0x0][0xc28] ;  /* 0x00018500ff0877ac */ /* 0x000e620008000a00 */
[----:B---3--:R-:W-:Y:S02]  /*1140*/  UIMAD.WIDE.U32 UR10, UR6, UR12, URZ ;  /* 0x0000000c060a72a5 */ /* 0x008fe4000f8e00ff */
[----:B------:R-:W-:-:S02]  /*1150*/  USHF.R.U32.HI UR5, URZ, UR13, UR5 ;  /* 0x0000000dff057299 */ /* 0x000fc40008011605 */
[----:B------:R-:W-:Y:S02]  /*1160*/  UISETP.NE.AND UP2, UPT, UR19, 0x1, UPT ;  /* 0x000000011300788c */ /* 0x000fe4000bf45270 */
[----:B------:R-:W-:Y:S01]  /*1170*/  USEL UR5, UR52, UR5, !UP0 ;  /* 0x0000000534057287 */ /* 0x000fe2000c000000 */
[----:B------:R-:W-:Y:S01]  /*1180*/  UMOV UR10, UR11 ;  /* 0x0000000b000a7c82 */ /* 0x000fe20008000000 */
[----:B------:R-:W-:Y:S02]  /*1190*/  UIMAD.WIDE.U32 UR16, UR23, UR15, URZ ;  /* 0x0000000f171072a5 */ /* 0x000fe4000f8e00ff */
[----:B------:R-:W-:Y:S02]  /*11a0*/  @UP0 USHF.R.U32.HI UR6, URZ, UR13, UR10 ;  /* 0x0000000dff060299 */ /* 0x000fe4000801160a */
[----:B------:R-:W-:Y:S02]  /*11b0*/  UISETP.NE.AND UP0, UPT, UR14, 0x1, UPT ;  /* 0x000000010e00788c */ /* 0x000fe4000bf05270 */
[----:B----4-:R-:W-:-:S02]  /*11c0*/  UIMAD.WIDE.U32 UR10, UR7, UR15, URZ ;  /* 0x0000000f070a72a5 */ /* 0x010fc4000f8e00ff */
[----:B-1----:R-:W-:Y:S01]  /*11d0*/  UIMAD.WIDE.U32 UR12, UR6, UR8, URZ ;  /* 0x00000008060c72a5 */ /* 0x002fe2000f8e00ff */
[----:B------:R-:W-:Y:S02]  /*11e0*/  UMOV UR4, UR17 ;  /* 0x0000001100047c82 */ /* 0x000fe40008000000 */
[----:B------:R-:W-:Y:S02]  /*11f0*/  USHF.R.U32.HI UR4, URZ, UR21, UR4 ;  /* 0x00000015ff047299 */ /* 0x000fe40008011604 */
[----:B------:R-:W-:Y:S02]  /*1200*/  UMOV UR10, UR11 ;  /* 0x0000000b000a7c82 */ /* 0x000fe40008000000 */
[----:B------:R-:W-:Y:S01]  /*1210*/  UMOV UR12, UR13 ;  /* 0x0000000d000c7c82 */ /* 0x000fe20008000000 */
[----:B------:R-:W-:Y:S02]  /*1220*/  @UP0 USHF.R.U32.HI UR7, URZ, UR21, UR10 ;  /* 0x00000015ff070299 */ /* 0x000fe4000801160a */
[----:B------:R-:W-:-:S02]  /*1230*/  USEL UR4, UR23, UR4, !UP0 ;  /* 0x0000000417047287 */ /* 0x000fc4000c000000 */
[----:B------:R-:W-:Y:S02]  /*1240*/  UIMAD.WIDE.U32 UR10, UR7, UR8, URZ ;  /* 0x00000008070a72a5 */ /* 0x000fe4000f8e00ff */
[----:B------:R-:W-:Y:S02]  /*1250*/  @UP2 USHF.R.U32.HI UR6, URZ, UR9, UR12 ;  /* 0x00000009ff062299 */ /* 0x000fe4000801160c */
[----:B------:R-:W-:-:S03]  /*1260*/  UIMAD.WIDE.U32 UR12, UR4, UR8, URZ ;  /* 0x00000008040c72a5 */ /* 0x000fc6000f8e00ff */
[----:B------:R-:W-:Y:S02]  /*1270*/  UMOV UR10, UR11 ;  /* 0x0000000b000a7c82 */ /* 0x000fe40008000000 */
[----:B------:R-:W-:Y:S02]  /*1280*/  @UP2 USHF.R.U32.HI UR7, URZ, UR9, UR10 ;  /* 0x00000009ff072299 */ /* 0x000fe4000801160a */
[----:B------:R-:W-:Y:S02]  /*1290*/  UIMAD UR10, UR6, UR19, URZ ;  /* 0x00000013060a72a4 */ /* 0x000fe4000f8e02ff */
[----:B------:R-:W-:-:S04]  /*12a0*/  UIMAD UR7, UR7, UR19, URZ ;  /* 0x00000013070772a4 */ /* 0x000fc8000f8e02ff */
[----:B------:R-:W-:-:S03]  /*12b0*/  UISETP.GE.AND UP0, UPT, UR4, UR7, UPT ;  /* 0x000000070400728c */ /* 0x000fc6000bf06270 */
[----:B------:R-:W-:Y:S01]  /*12c0*/  UMOV UR7, UR13 ;  /* 0x0000000d00077c82 */ /* 0x000fe20008000000 */
[----:B------:R-:W-:Y:S02]  /*12d0*/  UISETP.GE.OR UP0, UPT, UR5, UR10, UP0 ;  /* 0x0000000a0500728c */ /* 0x000fe40008706670 */
[----:B------:R-:W-:Y:S02]  /*12e0*/  UIMAD.WIDE.U32 UR10, UR5, UR8, URZ ;  /* 0x00000008050a72a5 */ /* 0x000fe4000f8e00ff */
[----:B------:R-:W-:Y:S02]  /*12f0*/  USHF.R.U32.HI UR7, URZ, UR9, UR7 ;  /* 0x00000009ff077299 */ /* 0x000fe40008011607 */
[----:B------:R-:W-:Y:S02]  /*1300*/  UIADD3 UR10, UPT, UPT, -UR4, URZ, URZ ;  /* 0x000000ff040a7290 */ /* 0x000fe4000fffe1ff */
[----:B------:R-:W-:Y:S02]  /*1310*/  USEL UR7, UR4, UR7, !UP2 ;  /* 0x0000000704077287 */ /* 0x000fe4000d000000 */
[----:B------:R-:W-:Y:S01]  /*1320*/  UIMAD UR10, UR14, UR10, UR23 ;  /* 0x0000000a0e0a72a4 */ /* 0x000fe2000f8e0217 */
[----:B------:R-:W-:Y:S01]  /*1330*/  @!UP0 UMOV UR8, UR11 ;  /* 0x0000000b00088c82 */ /* 0x000fe20008000000 */
[----:B------:R-:W-:-:S02]  /*1340*/  UIADD3 UR11, UPT, UPT, -UR5, URZ, URZ ;  /* 0x000000ff050b7290 */ /* 0x000fc4000fffe1ff */
[----:B------:R-:W-:Y:S02]  /*1350*/  @!UP0 USHF.R.U32.HI UR8, URZ, UR9, UR8 ;  /* 0x00000009ff088299 */ /* 0x000fe40008011608 */
[----:B------:R-:W-:Y:S02]  /*1360*/  UIADD3 UR9, UPT, UPT, -UR7, URZ, URZ ;  /* 0x000000ff07097290 */ /* 0x000fe4000fffe1ff */
[----:B------:R-:W-:Y:S02]  /*1370*/  @!UP0 USEL UR8, UR5, UR8, !UP2 ;  /* 0x0000000805088287 */ /* 0x000fe4000d000000 */
[----:B------:R-:W-:Y:S02]  /*1380*/  UIMAD UR9, UR19, UR9, UR4 ;  /* 0x00000009130972a4 */ /* 0x000fe4000f8e0204 */
[----:B------:R-:W-:Y:S02]  /*1390*/  @!UP0 UIADD3 UR7, UPT, UPT, UR7, -UR8, URZ ;  /* 0x8000000807078290 */ /* 0x000fe4000fffe0ff */
[----:B------:R-:W-:-:S02]  /*13a0*/  @!UP0 UIMAD UR6, UR9, UR6, UR8 ;  /* 0x00000006090682a4 */ /* 0x000fc4000f8e0208 */
[----:B------:R-:W-:Y:S02]  /*13b0*/  @!UP0 UIMAD UR4, UR7, UR19, UR5 ;  /* 0x00000013070482a4 */ /* 0x000fe4000f8e0205 */
[----:B------:R-:W-:Y:S02]  /*13c0*/  UIMAD UR52, UR20, UR11, UR52 ;  /* 0x0000000b143472a4 */ /* 0x000fe4000f8e0234 */
[----:B------:R-:W-:Y:S01]  /*13d0*/  UIMAD UR23, UR4, UR14, UR10 ;  /* 0x0000000e041772a4 */ /* 0x000fe2000f8e020a */
[----:B------:R-:W-:Y:S02]  /*13e0*/  @!UP0 UMOV UR5, UR6 ;  /* 0x0000000600058c82 */ /* 0x000fe40008000000 */
[----:B------:R-:W-:-:S12]  /*13f0*/  UIMAD UR52, UR5, UR20, UR52 ;  /* 0x00000014053472a4 */ /* 0x000fd8000f8e0234 */
.L_x_18:
[----:B------:R-:W-:-:S09]  /*1400*/  UISETP.NE.AND UP0, UPT, UR22, 0x1, UPT ;  /* 0x000000011600788c */ /* 0x000fd2000bf05270 */
[----:B------:R-:W-:Y:S05]  /*1410*/  BRA.U UP0, `(.L_x_19) ;  /* 0x0000000100407547 */ /* 0x000fea000b800000 */
[----:B------:R-:W1:Y:S01]  /*1420*/  LDCU.128 UR8, c[0x0][0xc10] ;  /* 0x00018200ff0877ac */ /* 0x000e620008000c00 */
[----:B------:R-:W2:Y:S01]  /*1430*/  LDCU UR12, c[0x0][0xc0c] ;  /* 0x00018180ff0c77ac */ /* 0x000ea20008000800 */
[----:B------:R-:W3:Y:S01]  /*1440*/  LDCU UR13, c[0x0][0xc20] ;  /* 0x00018400ff0d77ac */ /* 0x000ee20008000800 */
[----:B-1----:R-:W-:Y:S02]  /*1450*/  UIMAD.WIDE.U32 UR4, UR52, UR8, URZ ;  /* 0x00000008340472a5 */ /* 0x002fe4000f8e00ff */
[----:B------:R-:W-:Y:S02]  /*1460*/  UIMAD.WIDE.U32 UR6, UR23, UR11, URZ ;  /* 0x0000000b170672a5 */ /* 0x000fe4000f8e00ff */
[----:B--2---:R-:W-:Y:S02]  /*1470*/  UISETP.NE.AND UP0, UPT, UR12, 0x1, UPT ;  /* 0x000000010c00788c */ /* 0x004fe4000bf05270 */
[----:B------:R-:W-:-:S03]  /*1480*/  USHF.R.U32.HI UR5, URZ, UR9, UR5 ;  /* 0x00000009ff057299 */ /* 0x000fc60008011605 */
[----:B------:R-:W-:Y:S01]  /*1490*/  UMOV UR4, UR7 ;  /* 0x0000000700047c82 */ /* 0x000fe20008000000 */
[----:B------:R-:W-:Y:S02]  /*14a0*/  USEL UR5, UR52, UR5, !UP0 ;  /* 0x0000000534057287 */ /* 0x000fe4000c000000 */
[----:B------:R-:W-:Y:S02]  /*14b0*/  UISETP.NE.AND UP0, UPT, UR10, 0x1, UPT ;  /* 0x000000010a00788c */ /* 0x000fe4000bf05270 */
[----:B---3--:R-:W-:-:S04]  /*14c0*/  USHF.R.U32.HI UR4, URZ, UR13, UR4 ;  /* 0x0000000dff047299 */ /* 0x008fc80008011604 */
[----:B------:R-:W-:-:S04]  /*14d0*/  USEL UR4, UR23, UR4, !UP0 ;  /* 0x0000000417047287 */ /* 0x000fc8000c000000 */
[----:B------:R-:W-:Y:S02]  /*14e0*/  UIADD3 UR6, UPT, UPT, UR5, -UR4, URZ ;  /* 0x8000000405067290 */ /* 0x000fe4000fffe0ff */
[----:B------:R-:W-:Y:S02]  /*14f0*/  UIADD3 UR4, UPT, UPT, -UR5, UR4, URZ ;  /* 0x0000000405047290 */ /* 0x000fe4000fffe1ff */
[----:B------:R-:W-:Y:S02]  /*1500*/  UIMAD UR23, UR6, UR10, UR23 ;  /* 0x0000000a061772a4 */ /* 0x000fe4000f8e0217 */
[----:B------:R-:W-:-:S12]  /*1510*/  UIMAD UR52, UR4, UR12, UR52 ;  /* 0x0000000c043472a4 */ /* 0x000fd8000f8e0234 */
.L_x_19:
[----:B------:R-:W-:Y:S01]  /*1520*/  UISETP.NE.AND UP0, UPT, UR18, 0x2, UPT ;  /* 0x000000021200788c */ /* 0x000fe2000bf05270 */
[----:B------:R-:W-:Y:S09]  /*1530*/  BRA.U !UP6, `(.L_x_20) ;  /* 0x000000010e0c7547 */ /* 0x000ff2000b800000 */
[----:B------:R-:W-:Y:S01]  /*1540*/  UCGABAR_WAIT ;  /* 0x0000000000007dc7 */ /* 0x000fe20008000000 */
[----:B------:R-:W-:Y:S01]  /*1550*/  CCTL.IVALL ;  /* 0x00000000ff00798f */ /* 0x000fe20002000000 */
[----:B------:R-:W-:Y:S05]  /*1560*/  BRA `(.L_x_21) ;  /* 0x0000000000047947 */ /* 0x000fea0003800000 */
.L_x_20:
[----:B------:R-:W-:Y:S06]  /*1570*/  BAR.SYNC.DEFER_BLOCKING 0x0 ;  /* 0x0000000000007b1d */ /* 0x000fec0000010000 */
.L_x_21:
[----:B------:R-:W-:Y:S05]  /*1580*/  BRA.U UP0, `(.L_x_22) ;  /* 0x0000001d00907547 */ /* 0x000fea000b800000 */
[----:B------:R-:W1:Y:S01]  /*1590*/  LDCU UR5, c[0x0][0x388] ;  /* 0x00007100ff0577ac */ /* 0x000e620008000800 */
[----:B------:R-:W-:Y:S01]  /*15a0*/  PLOP3.LUT P1, PT, PT, PT, UP3, 0x80, 0x8 ;  /* 0x000000000008781c */ /* 0x000fe20003f2f038 */
[----:B------:R-:W-:Y:S01]  /*15b0*/  IMAD.MOV.U32 R3, RZ, RZ, 0x1 ;  /* 0x00000001ff037424 */ /* 0x000fe200078e00ff */
[----:B------:R-:W-:Y:S01]  /*15c0*/  ISETP.EQ.OR P2, PT, R0, RZ, P3 ;  /* 0x000000ff0000720c */ /* 0x000fe20001f42670 */
[----:B------:R-:W2:Y:S01]  /*15d0*/  LDCU UR8, c[0x0][0x38c] ;  /* 0x00007180ff0877ac */ /* 0x000ea20008000800 */
[----:B------:R-:W-:Y:S01]  /*15e0*/  PLOP3.LUT P1, PT, P1, PT, PT, 0x8, 0x80 ;  /* 0x000000000080781c */ /* 0x000fe20000f2e170 */
[----:B------:R-:W-:Y:S01]  /*15f0*/  IMAD.MOV.U32 R2, RZ, RZ, RZ ;  /* 0x000000ffff027224 */ /* 0x000fe200078e00ff */
[----:B------:R-:W3:Y:S01]  /*1600*/  LDCU.64 UR6, c[0x0][0x390] ;  /* 0x00007200ff0677ac */ /* 0x000ee20008000a00 */
[----:B------:R-:W-:Y:S02]  /*1610*/  UISETP.NE.AND UP1, UPT, UR18, URZ, UPT ;  /* 0x000000ff1200728c */ /* 0x000fe4000bf25270 */
[----:B------:R-:W-:Y:S01]  /*1620*/  USEL UR37, URZ, 0x1, UP5 ;  /* 0x00000001ff257887 */ /* 0x000fe2000a800000 */
[----:B------:R-:W4:Y:S01]  /*1630*/  LDCU UR55, c[0x0][0x370] ;  /* 0x00006e00ff3777ac */ /* 0x000f220008000800 */
[----:B-1----:R-:W-:Y:S01]  /*1640*/  UIADD3 UR5, UPT, UPT, UR5, 0x3f, URZ ;  /* 0x0000003f05057890 */ /* 0x002fe2000fffe0ff */
[----:B------:R-:W1:Y:S03]  /*1650*/  LDCU.64 UR44, c[0x0][0x348] ;  /* 0x00006900ff2c77ac */ /* 0x000e660008000a00 */
[----:B------:R-:W-:Y:S01]  /*1660*/  USHF.R.S32.HI UR4, URZ, 0x1f, UR5 ;  /* 0x0000001fff047899 */ /* 0x000fe20008011405 */
[----:B------:R-:W1:Y:S03]  /*1670*/  LDCU UR54, c[0x0][0x374] ;  /* 0x00006e80ff3677ac */ /* 0x000e660008000800 */
[----:B------:R-:W-:-:S02]  /*1680*/  ULEA.HI UR4, UR4, UR5, URZ, 0x6 ;  /* 0x0000000504047291 */ /* 0x000fc4000f8f30ff */
[----:B------:R-:W-:Y:S02]  /*1690*/  USEL UR37, UR37, 0x2, UP1 ;  /* 0x0000000225257887 */ /* 0x000fe40008800000 */
[----:B------:R-:W-:Y:S01]  /*16a0*/  USHF.R.S32.HI UR4, URZ, 0x6, UR4 ;  /* 0x00000006ff047899 */ /* 0x000fe20008011404 */
[----:B------:R-:W-:Y:S01]  /*16b0*/  UMOV UR30, URZ ;  /* 0x000000ff001e7c82 */ /* 0x000fe20008000000 */
[----:B------:R-:W-:Y:S02]  /*16c0*/  UMOV UR31, URZ ;  /* 0x000000ff001f7c82 */ /* 0x000fe40008000000 */
[----:B--2---:R-:W-:Y:S01]  /*16d0*/  UIMAD UR4, UR4, UR8, URZ ;  /* 0x00000008040472a4 */ /* 0x004fe2000f8e02ff */
[----:B------:R-:W-:-:S03]  /*16e0*/  UMOV UR43, URZ ;  /* 0x000000ff002b7c82 */ /* 0x000fc60008000000 */
[----:B---3--:R-:W-:-:S04]  /*16f0*/  UIMAD UR4, UR4, UR6, URZ ;  /* 0x00000006040472a4 */ /* 0x008fc8000f8e02ff */
[----:B------:R-:W-:-:S04]  /*1700*/  UIMAD UR56, UR4, UR7, URZ ;  /* 0x00000007043872a4 */ /* 0x000fc8000f8e02ff */
[----:B------:R-:W-:Y:S02]  /*1710*/  UISETP.NE.AND UP2, UPT, UR56, URZ, UPT ;  /* 0x000000ff3800728c */ /* 0x000fe4000bf45270 */
[----:B------:R-:W-:-:S04]  /*1720*/  UISETP.LT.U32.AND UP0, UPT, UR56, 0xd, UPT ;  /* 0x0000000d3800788c */ /* 0x000fc8000bf01070 */
[----:B------:R-:W-:-:S04]  /*1730*/  USEL UR4, UR56, 0xd, UP0 ;  /* 0x0000000d38047887 */ /* 0x000fc80008000000 */
[----:B------:R-:W-:Y:S02]  /*1740*/  UIADD3 UR5, UPT, UPT, UR4, -0x1, URZ ;  /* 0xffffffff04057890 */ /* 0x000fe4000fffe0ff */
[----:B------:R-:W-:Y:S02]  /*1750*/  @!UP2 UIADD3 UR5, UPT, UPT, UR4, URZ, URZ ;  /* 0x000000ff0405a290 */ /* 0x000fe4000fffe0ff */
[----:B------:R-:W-:Y:S02]  /*1760*/  UIADD3 UR53, UPT, UPT, UR56, -UR4, URZ ;  /* 0x8000000438357290 */ /* 0x000fe4000fffe0ff */
[----:B-1--4-:R-:W-:-:S12]  /*1770*/  UIADD3 UR57, UPT, UPT, UR5, 0x1, URZ ;  /* 0x0000000105397890 */ /* 0x012fd8000fffe0ff */
.L_x_40:
[----:B------:R-:W1:Y:S01]  /*1780*/  S2UR UR29, SR_CgaCtaId ;  /* 0x00000000001d79c3 */ /* 0x000e620000008800 */
[----:B------:R-:W-:Y:S01]  /*1790*/  UMOV UR4, 0x400 ;  /* 0x0000040000047882 */ /* 0x000fe20000000000 */
[----:B------:R-:W-:Y:S01]  /*17a0*/  SHF.L.U32 R0, R3, 0x1f, RZ ;  /* 0x0000001f03007819 */ /* 0x000fe200000006ff */
[----:B------:R-:W-:Y:S02]  /*17b0*/  UISETP.NE.AND UP0, UPT, UR56, URZ, UPT ;  /* 0x000000ff3800728c */ /* 0x000fe4000bf05270 */
[----:B------:R-:W-:Y:S02]  /*17c0*/  USHF.L.U32 UR48, UR52, 0x6, URZ ;  /* 0x0000000634307899 */ /* 0x000fe400080006ff */
[----:B------:R-:W-:Y:S01]  /*17d0*/  USHF.L.U32 UR18, UR23, 0x6, URZ ;  /* 0x0000000617127899 */ /* 0x000fe200080006ff */
[----:B------:R-:W-:Y:S01]  /*17e0*/  UMOV UR27, URZ ;  /* 0x000000ff001b7c82 */ /* 0x000fe20008000000 */
[----:B------:R-:W-:Y:S01]  /*17f0*/  UMOV UR22, URZ ;  /* 0x000000ff00167c82 */ /* 0x000fe20008000000 */
[----:B------:R-:W-:Y:S01]  /*1800*/  UMOV UR21, URZ ;  /* 0x000000ff00157c82 */ /* 0x000fe20008000000 */
[----:B------:R-:W-:Y:S01]  /*1810*/  UMOV UR20, URZ ;  /* 0x000000ff00147c82 */ /* 0x000fe20008000000 */
[----:B-1----:R-:W-:-:S04]  /*1820*/  ULEA UR29, UR29, UR4, 0x18 ;  /* 0x000000041d1d7291 */ /* 0x002fc8000f8ec0ff */
[----:B------:R-:W-:-:S09]  /*1830*/  ULEA UR4, UR30, UR29, 0x3 ;  /* 0x0000001d1e047291 */ /* 0x000fd2000f8e18ff */
[----:B------:R1:W2:Y:S01]  /*1840*/  SYNCS.PHASECHK.TRANS64.TRYWAIT P0, [UR4+0x68], R0 ;  /* 0x00006800ff0075a7 */ /* 0x0002a20008001104 */
[----:B------:R-:W-:Y:S05]  /*1850*/  BRA.U !UP0, `(.L_x_23) ;  /* 0x0000000508a87547 */ /* 0x000fea000b800000 */
[----:B------:R-:W3:Y:S01]  /*1860*/  LDCU.128 UR12, c[0x0][0x480] ;  /* 0x00009000ff0c77ac */ /* 0x000ee20008000c00 */
[----:B------:R-:W4:Y:S01]  /*1870*/  LDCU.128 UR8, c[0x0][0x490] ;  /* 0x00009200ff0877ac */ /* 0x000f220008000c00 */
[----:B------:R-:W1:Y:S01]  /*1880*/  LDCU.64 UR20, c[0x0][0x4c0] ;  /* 0x00009800ff1477ac */ /* 0x000e620008000a00 */
[----:B------:R-:W1:Y:S01]  /*1890*/  LDCU.64 UR16, c[0x0][0x4f0] ;  /* 0x00009e00ff1077ac */ /* 0x000e620008000a00 */
[----:B------:R-:W1:Y:S01]  /*18a0*/  LDCU UR19, c[0x0][0x4c8] ;  /* 0x00009900ff1377ac */ /* 0x000e620008000800 */
[----:B---3--:R-:W-:Y:S02]  /*18b0*/  UIMAD.WIDE.U32 UR4, UR48, UR13, URZ ;  /* 0x0000000d300472a5 */ /* 0x008fe4000f8e00ff */
[----:B------:R-:W-:Y:S02]  /*18c0*/  UISETP.NE.AND UP0, UPT, UR12, 0x1, UPT ;  /* 0x000000010c00788c */ /* 0x000fe4000bf05270 */
[----:B------:R-:W-:Y:S01]  /*18d0*/  USHF.R.U32.HI UR5, URZ, UR14, UR5 ;  /* 0x0000000eff057299 */ /* 0x000fe20008011605 */
[----:B------:R-:W3:Y:S03]  /*18e0*/  LDCU UR52, c[0x0][0x38c] ;  /* 0x00007180ff3477ac */ /* 0x000ee60008000800 */
[----:B------:R-:W-:-:S02]  /*18f0*/  USEL UR5, UR48, UR5, !UP0 ;  /* 0x0000000530057287 */ /* 0x000fc4000c000000 */
[----:B------:R-:W-:Y:S02]  /*1900*/  UISETP.NE.AND UP0, UPT, UR15, 0x1, UPT ;  /* 0x000000010f00788c */ /* 0x000fe4000bf05270 */
[----:B----4-:R-:W-:Y:S01]  /*1910*/  UIMAD.WIDE.U32 UR6, UR5, UR8, URZ ;  /* 0x00000008050672a5 */ /* 0x010fe2000f8e00ff */
[----:B------:R-:W4:Y:S01]  /*1920*/  LDCU UR8, c[0x0][0x4a0] ;  /* 0x00009400ff0877ac */ /* 0x000f220008000800 */
[----:B------:R-:W1:Y:S05]  /*1930*/  LDCU UR23, c[0x0][0x4cc] ;  /* 0x00009980ff1777ac */ /* 0x000e6a0008000800 */
[----:B------:R-:W-:Y:S01]  /*1940*/  UMOV UR4, UR7 ;  /* 0x0000000700047c82 */ /* 0x000fe20008000000 */
[----:B------:R-:W1:Y:S01]  /*1950*/  LDCU.64 UR40, c[0x0][0x390] ;  /* 0x00007200ff2877ac */ /* 0x000e620008000a00 */
[----:B------:R-:W-:Y:S01]  /*1960*/  USHF.R.U32.HI UR4, URZ, UR9, UR4 ;  /* 0x00000009ff047299 */ /* 0x000fe20008011604 */
[----:B------:R-:W1:Y:S03]  /*1970*/  LDCU UR9, c[0x0][0x4ec] ;  /* 0x00009d80ff0977ac */ /* 0x000e660008000800 */
[----:B------:R-:W-:-:S02]  /*1980*/  USEL UR4, UR5, UR4, !UP0 ;  /* 0x0000000405047287 */ /* 0x000fc4000c000000 */
[----:B------:R-:W-:Y:S02]  /*1990*/  UISETP.NE.AND UP0, UPT, UR10, 0x1, UPT ;  /* 0x000000010a00788c */ /* 0x000fe4000bf05270 */
[----:B------:R-:W-:Y:S01]  /*19a0*/  UIMAD.WIDE.U32 UR6, UR4, UR11, URZ ;  /* 0x0000000b040672a5 */ /* 0x000fe2000f8e00ff */
[----:B------:R-:W1:Y:S01]  /*19b0*/  LDCU.64 UR24, c[0x0][0x4d0] ;  /* 0x00009a00ff1877ac */ /* 0x000e620008000a00 */
[----:B------:R-:W-:-:S05]  /*19c0*/  UIADD3 UR43, UPT, UPT, UR57, UR31, URZ ;  /* 0x0000001f392b7290 */ /* 0x000fca000fffe0ff */
[----:B------:R-:W-:Y:S01]  /*19d0*/  UMOV UR6, UR7 ;  /* 0x0000000700067c82 */ /* 0x000fe20008000000 */
[----:B------:R-:W-:Y:S02]  /*19e0*/  UIADD3 UR7, UPT, UPT, -UR4, URZ, URZ ;  /* 0x000000ff04077290 */ /* 0x000fe4000fffe1ff */
[----:B----4-:R-:W-:Y:S02]  /*19f0*/  USHF.R.U32.HI UR6, URZ, UR8, UR6 ;  /* 0x00000008ff067299 */ /* 0x010fe40008011606 */
[----:B------:R-:W-:Y:S02]  /*1a00*/  UIADD3 UR8, UPT, UPT, -UR5, URZ, URZ ;  /* 0x000000ff05087290 */ /* 0x000fe4000fffe1ff */
[----:B------:R-:W-:Y:S02]  /*1a10*/  USEL UR14, UR4, UR6, !UP0 ;  /* 0x00000006040e7287 */ /* 0x000fe4000c000000 */
[----:B------:R-:W-:Y:S02]  /*1a20*/  UIMAD UR7, UR15, UR7, UR5 ;  /* 0x000000070f0772a4 */ /* 0x000fe4000f8e0205 */
[----:B------:R-:W-:-:S02]  /*1a30*/  UIADD3 UR6, UPT, UPT, -UR14, URZ, URZ ;  /* 0x000000ff0e067290 */ /* 0x000fc4000fffe1ff */
[----:B------:R-:W-:Y:S02]  /*1a40*/  UIMAD UR8, UR12, UR8, UR48 ;  /* 0x000000080c0872a4 */ /* 0x000fe4000f8e0230 */
[----:B------:R-:W-:Y:S02]  /*1a50*/  UIMAD UR13, UR10, UR6, UR4 ;  /* 0x000000060a0d72a4 */ /* 0x000fe4000f8e0204 */
[----:B-1----:R-:W-:Y:S02]  /*1a60*/  UIMAD UR11, UR8, UR20, UR9 ;  /* 0x00000014080b72a4 */ /* 0x002fe4000f8e0209 */
[----:B------:R-:W-:Y:S01]  /*1a70*/  UIMAD UR12, UR7, UR21, UR16 ;  /* 0x00000015070c72a4 */ /* 0x000fe2000f8e0210 */
[----:B------:R-:W1:Y:S02]  /*1a80*/  LDCU.64 UR4, c[0x0][0x4f8] ;  /* 0x00009f00ff0477ac */ /* 0x000e640008000a00 */
[----:B------:R-:W4:Y:S01]  /*1a90*/  LDCU UR6, c[0x0][0x500] ;  /* 0x0000a000ff0677ac */ /* 0x000f220008000800 */
[----:B------:R-:W-:Y:S01]  /*1aa0*/  UIMAD UR13, UR13, UR19, UR17 ;  /* 0x000000130d0d72a4 */ /* 0x000fe2000f8e0211 */
[----:B------:R-:W-:Y:S01]  /*1ab0*/  UMOV UR27, URZ ;  /* 0x000000ff001b7c82 */ /* 0x000fe20008000000 */
[----:B------:R-:W-:Y:S01]  /*1ac0*/  UMOV UR7, UR30 ;  /* 0x0000001e00077c82 */ /* 0x000fe20008000000 */
[----:B------:R-:W-:Y:S01]  /*1ad0*/  UMOV UR20, URZ ;  /* 0x000000ff00147c82 */ /* 0x000fe20008000000 */
[----:B------:R-:W-:Y:S01]  /*1ae0*/  UMOV UR21, URZ ;  /* 0x000000ff00157c82 */ /* 0x000fe20008000000 */
[----:B---3--:R-:W-:-:S07]  /*1af0*/  UMOV UR22, URZ ;  /* 0x000000ff00167c82 */ /* 0x008fce0008000000 */
.L_x_29:
[----:B------:R-:W-:Y:S01]  /*1b00*/  @!P3 MOV R4, 0x4000 ;  /* 0x000040000004b802 */ /* 0x000fe20000000f00 */
[----:B------:R-:W-:Y:S01]  /*1b10*/  ULEA UR9, UR7, UR29, 0x3 ;  /* 0x0000001d07097291 */ /* 0x000fe2000f8e18ff */
[----:B--2---:R-:W-:Y:S11]  /*1b20*/  @P0 BRA `(.L_x_24) ;  /* 0x00000000000c0947 */ /* 0x004ff60003800000 */
[----:B------:R-:W-:Y:S04]  /*1b30*/  SHF.L.U32 R5, R3, 0x1f, RZ ;  /* 0x0000001f03057819 */ /* 0x000fe800000006ff */
[----:B------:R-:W2:Y:S02]  /*1b40*/  SYNCS.PHASECHK.TRANS64.TRYWAIT P0, [UR9+0x68], R5 ;  /* 0x00006805ff0075a7 */ /* 0x000ea40008001109 */
[----:B--2---:R-:W-:Y:S05]  /*1b50*/  @!P0 BRA `(.L_x_25) ;  /* 0x0000006400548947 */ /* 0x004fea0003800000 */
.L_x_24:
[----:B------:R3:W-:Y:S01]  /*1b60*/  @!P3 SYNCS.ARRIVE.TRANS64 RZ, [UR9], R4 ;  /* 0x00000004ffffb9a7 */ /* 0x0007e20008000009 */
[----:B------:R-:W-:Y:S04]  /*1b70*/  ULOP3.LUT UR8, UR37, 0x2, URZ, 0xfc, !UPT ;  /* 0x0000000225087892 */ /* 0x000fe8000f8efcff */
[----:B------:R-:W-:Y:S09]  /*1b80*/  UISETP.NE.AND UP0, UPT, UR8, 0x2, UPT ;  /* 0x000000020800788c */ /* 0x000ff2000bf05270 */
[----:B------:R-:W-:Y:S05]  /*1b90*/  BRA.U UP0, `(.L_x_26) ;  /* 0x0000000100047547 */ /* 0x000fea000b800000 */
[----:B-1--4-:R-:W-:Y:S05]  /*1ba0*/  BPT.TRAP 0x1 ;  /* 0x000000040000795c */ /* 0x012fea0000300000 */
.L_x_26:
[----:B------:R-:W-:Y:S04]  /*1bb0*/  BSSY.RECONVERGENT B0, `(.L_x_27) ;  /* 0x0000003000007945 */ /* 0x000fe80003800200 */
[----:B------:R-:W-:Y:S05]  /*1bc0*/  @P2 BRA `(.L_x_28) ;  /* 0x0000000000042947 */ /* 0x000fea0003800000 */
[----:B-1--4-:R-:W-:Y:S05]  /*1bd0*/  BPT.TRAP 0x1 ;  /* 0x000000040000795c */ /* 0x012fea0000300000 */
.L_x_28:
[----:B-1--4-:R-:W-:Y:S05]  /*1be0*/  BSYNC.RECONVERGENT B0 ;  /* 0x0000000000007941 */ /* 0x012fea0003800200 */
.L_x_27:
[----:B------:R-:W-:Y:S02]  /*1bf0*/  UIADD3 UR8, UPT, UPT, UR7, 0x1, URZ ;  /* 0x0000000107087890 */ /* 0x000fe4000fffe0ff */
[----:B------:R-:W-:Y:S02]  /*1c00*/  UIMAD UR16, UR20, UR23, UR4 ;  /* 0x00000017141072a4 */ /* 0x000fe4000f8e0204 */
[----:B------:R-:W-:Y:S02]  /*1c10*/  UISETP.NE.AND UP0, UPT, UR8, 0xd, UPT ;  /* 0x0000000d0800788c */ /* 0x000fe4000bf05270 */
[----:B------:R-:W-:Y:S02]  /*1c20*/  UIMAD UR15, UR21, UR24, UR5 ;  /* 0x00000018150f72a4 */ /* 0x000fe4000f8e0205 */
[----:B------:R-:W-:Y:S02]  /*1c30*/  USEL UR10, URZ, 0x1, UP0 ;  /* 0x00000001ff0a7887 */ /* 0x000fe40008000000 */
[----:B------:R-:W-:Y:S02]  /*1c40*/  USEL UR30, UR8, URZ, UP0 ;  /* 0x000000ff081e7287 */ /* 0x000fe40008000000 */
[----:B------:R-:W-:Y:S02]  /*1c50*/  ULEA UR17, UR7, UR42, 0xc ;  /* 0x0000002a07117291 */ /* 0x000fe4000f8e60ff */
[----:B------:R-:W-:Y:S01]  /*1c60*/  ULEA UR8, UR30, UR29, 0x3 ;  /* 0x0000001d1e087291 */ /* 0x000fe2000f8e18ff */
[----:B------:R-:W-:Y:S01]  /*1c70*/  LOP3.LUT R3, R3, UR10, RZ, 0x3c, !PT ;  /* 0x0000000a03037c12 */ /* 0x000fe2000f8e3cff */
[----:B------:R-:W-:Y:S02]  /*1c80*/  ULEA UR15, UR15, UR16, 0x5 ;  /* 0x000000100f0f7291 */ /* 0x000fe4000f8e28ff */
[----:B------:R-:W-:Y:S01]  /*1c90*/  UIADD3 UR34, UP1, UPT, UR44, 0x80, URZ ;  /* 0x000000802c227890 */ /* 0x000fe2000ff3e0ff */
[----:B--2---:R-:W-:Y:S01]  /*1ca0*/  SHF.L.U32 R0, R3, 0x1f, RZ ;  /* 0x0000001f03007819 */ /* 0x004fe200000006ff */
[----:B------:R-:W-:Y:S02]  /*1cb0*/  USHF.L.U32 UR10, UR27, 0x6, URZ ;  /* 0x000000061b0a7899 */ /* 0x000fe400080006ff */
[----:B------:R-:W-:Y:S01]  /*1cc0*/  UIADD3.X UR35, UPT, UPT, URZ, UR45, URZ, UP1, !UPT ;  /* 0x0000002dff237290 */ /* 0x000fe20008ffe4ff */
[----:B------:R1:W2:Y:S01]  /*1cd0*/  SYNCS.PHASECHK.TRANS64.TRYWAIT P0, [UR8+0x68], R0 ;  /* 0x00006800ff0075a7 */ /* 0x0002a20008001108 */
[----:B------:R-:W-:Y:S02]  /*1ce0*/  ULEA UR8, UR7, UR29, 0xd ;  /* 0x0000001d07087291 */ /* 0x000fe4000f8e68ff */
[----:B------:R-:W-:Y:S02]  /*1cf0*/  UIMAD UR7, UR22, UR25, UR6 ;  /* 0x00000019160772a4 */ /* 0x000fe4000f8e0206 */
[----:B------:R-:W-:Y:S02]  /*1d00*/  UIADD3 UR8, UPT, UPT, UR8, 0x3400, URZ ;  /* 0x0000340008087890 */ /* 0x000fe4000fffe0ff */
[----:B------:R-:W-:Y:S02]  /*1d10*/  ULEA UR7, UR7, UR15, 0xa ;  /* 0x0000000f07077291 */ /* 0x000fe4000f8e50ff */
[----:B------:R-:W-:Y:S02]  /*1d20*/  UIADD3 UR32, UP0, UPT, UR44, 0x200, URZ ;  /* 0x000002002c207890 */ /* 0x000fe4000ff1e0ff */
[----:B------:R-:W-:Y:S02]  /*1d30*/  UPRMT UR7, UR7, 0x5410, URZ ;  /* 0x0000541007077896 */ /* 0x000fe400080000ff */
[----:B------:R-:W-:Y:S02]  /*1d40*/  ULEA UR17, UR17, UR29, 0x1 ;  /* 0x0000001d11117291 */ /* 0x000fe4000f8e08ff */
[----:B------:R-:W-:Y:S02]  /*1d50*/  UIADD3.X UR33, UPT, UPT, URZ, UR45, URZ, UP0, !UPT ;  /* 0x0000002dff217290 */ /* 0x000fe400087fe4ff */
[----:B------:R-:W-:Y:S02]  /*1d60*/  ULOP3.LUT UR19, UR38, UR10, URZ, 0xfc, !UPT ;  /* 0x0000000a26137292 */ /* 0x000fe4000f8efcff */
[----:B------:R-:W-:Y:S01]  /*1d70*/  UIADD3 UR16, UPT, UPT, UR17, 0x1d400, URZ ;  /* 0x0001d40011107890 */ /* 0x000fe2000fffe0ff */
[----:B------:R4:W-:Y:S01]  /*1d80*/  UTMALDG.5D.IM2COL [UR8], [UR34], UR7 ;  /* 0x00000008220073b4 */ /* 0x0009e20008060007 */
[----:B------:R-:W-:Y:S02]  /*1d90*/  UIADD3 UR36, UPT, UPT, UR20, 0x1, URZ ;  /* 0x0000000114247890 */ /* 0x000fe4000fffe0ff */
[----:B------:R-:W-:Y:S02]  /*1da0*/  UIADD3 UR28, UPT, UPT, UR21, 0x1, URZ ;  /* 0x00000001151c7890 */ /* 0x000fe4000fffe0ff */
[----:B------:R-:W-:Y:S02]  /*1db0*/  UISETP.NE.AND UP2, UPT, UR36, UR52, UPT ;  /* 0x000000342400728c */ /* 0x000fe4000bf45270 */
[----:B------:R-:W-:Y:S02]  /*1dc0*/  UIADD3 UR26, UPT, UPT, UR22, 0x1, URZ ;  /* 0x00000001161a7890 */ /* 0x000fe4000fffe0ff */
[----:B------:R-:W-:Y:S01]  /*1dd0*/  UIADD3 UR31, UPT, UPT, UR31, 0x1, URZ ;  /* 0x000000011f1f7890 */ /* 0x000fe2000fffe0ff */
[----:B------:R-:W-:Y:S01]  /*1de0*/  UMOV UR49, 0x30000 ;  /* 0x0003000000317882 */ /* 0x000fe20000000000 */
[----:B------:R-:W-:Y:S01]  /*1df0*/  UMOV UR46, 0x0 ;  /* 0x00000000002e7882 */ /* 0x000fe20000000000 */
[----:B------:R-:W-:Y:S01]  /*1e00*/  UMOV UR47, 0x10000000 ;  /* 0x10000000002f7882 */ /* 0x000fe20000000000 */
[----:B------:R-:W-:Y:S03]  /*1e10*/  UMOV UR17, UR9 ;  /* 0x0000000900117c82 */ /* 0x000fe60008000000 */
[----:B------:R-:W-:Y:S01]  /*1e20*/  @UP2 UIADD3 UR28, UPT, UPT, UR21, URZ, URZ ;  /* 0x000000ff151c2290 */ /* 0x000fe2000fffe0ff */
[----:B------:R3:W-:Y:S03]  /*1e30*/  UTMALDG.5D.MULTICAST [UR16], [UR32], UR49, desc[UR46] ;  /* 0x00002e10200073b4 */ /* 0x0007e60008021831 */
[----:B------:R-:W-:Y:S11]  /*1e40*/  UISETP.NE.AND UP1, UPT, UR28, UR40, UPT ;  /* 0x000000281c00728c */ /* 0x000ff6000bf25270 */
[----:B------:R-:W-:Y:S04]  /*1e50*/  @UP1 UIADD3 UR26, UPT, UPT, UR22, URZ, URZ ;  /* 0x000000ff161a1290 */ /* 0x000fe8000fffe0ff */
[----:B------:R-:W-:Y:S02]  /*1e60*/  UISETP.NE.AND UP0, UPT, UR26, UR41, UPT ;  /* 0x000000291a00728c */ /* 0x000fe4000bf05270 */
[----:B----4-:R-:W-:Y:S01]  /*1e70*/  UIADD3 UR8, UPT, UPT, UR27, 0x1, URZ ;  /* 0x000000011b087890 */ /* 0x010fe2000fffe0ff */
[----:B------:R-:W-:Y:S08]  /*1e80*/  UMOV UR7, UR30 ;  /* 0x0000001e00077c82 */ /* 0x000ff00008000000 */
[----:B------:R-:W-:Y:S07]  /*1e90*/  @UP0 UIADD3 UR8, UPT, UPT, UR27, URZ, URZ ;  /* 0x000000ff1b080290 */ /* 0x000fee000fffe0ff */
[----:B------:R-:W-:Y:S01]  /*1ea0*/  UMOV UR27, UR8 ;  /* 0x00000008001b7c82 */ /* 0x000fe20008000000 */
[----:B---3--:R-:W-:Y:S02]  /*1eb0*/  USEL UR22, UR26, URZ, UP0 ;  /* 0x000000ff1a167287 */ /* 0x008fe40008000000 */
[----:B------:R-:W-:Y:S02]  /*1ec0*/  UISETP.NE.AND UP0, UPT, UR31, UR43, UPT ;  /* 0x0000002b1f00728c */ /* 0x000fe4000bf05270 */
[----:B------:R-:W-:Y:S02]  /*1ed0*/  USEL UR20, UR36, URZ, UP2 ;  /* 0x000000ff24147287 */ /* 0x000fe40009000000 */
[----:B------:R-:W-:Y:S05]  /*1ee0*/  USEL UR21, UR28, URZ, UP1 ;  /* 0x000000ff1c157287 */ /* 0x000fea0008800000 */
[----:B-1----:R-:W-:Y:S07]  /*1ef0*/  BRA.U UP0, `(.L_x_29) ;  /* 0xfffffffd00007547 */ /* 0x002fee000b83ffff */
.L_x_23:
[----:B------:R-:W-:Y:S01]  /*1f00*/  ULEA UR4, UR30, UR29, 0x3 ;  /* 0x0000001d1e047291 */ /* 0x000fe2000f8e18ff */
[----:B-1----:R-:W-:Y:S01]  /*1f10*/  SHF.L.U32 R0, R3, 0x1f, RZ ;  /* 0x0000001f03007819 */ /* 0x002fe200000006ff */
[----:B------:R-:W-:Y:S01]  /*1f20*/  @!P1 SYNCS.ARRIVE.TRANS64.A1T0 RZ, [UR29+0x108], RZ ;  /* 0x000108ffffff99a7 */ /* 0x000fe2000810001d */
[----:B------:R-:W-:-:S06]  /*1f30*/  UISETP.GE.AND UP0, UPT, UR53, 0x1, UPT ;  /* 0x000000013500788c */ /* 0x000fcc000bf06270 */
[----:B--2---:R1:W2:Y:S03]  /*1f40*/  SYNCS.PHASECHK.TRANS64.TRYWAIT P0, [UR4+0x68], R0 ;  /* 0x00006800ff0075a7 */ /* 0x0042a60008001104 */
[----:B------:R-:W-:Y:S05]  /*1f50*/  BRA.U !UP0, `(.L_x_30) ;  /* 0x0000000508a07547 */ /* 0x000fea000b800000 */
[----:B------:R-:W3:Y:S01]  /*1f60*/  LDCU.128 UR8, c[0x0][0x480] ;  /* 0x00009000ff0877ac */ /* 0x000ee20008000c00 */
[----:B------:R-:W4:Y:S01]  /*1f70*/  LDCU.128 UR32, c[0x0][0x490] ;  /* 0x00009200ff2077ac */ /* 0x000f220008000c00 */
[----:B------:R-:W1:Y:S01]  /*1f80*/  LDCU UR13, c[0x0][0x4c8] ;  /* 0x00009900ff0d77ac */ /* 0x000e620008000800 */
        /* <DEDUP_REMOVED lines=14> */
[----:B------:R-:W4:Y:S03]  /*2070*/  LDCU.64 UR32, c[0x0][0x4c0] ;  /* 0x00009800ff2077ac */ /* 0x000f260008000a00 */
[----:B------:R-:W-:-:S02]  /*2080*/  USEL UR4, UR5, UR4, !UP0 ;  /* 0x0000000405047287 */ /* 0x000fc4000c000000 */
[----:B------:R-:W-:Y:S02]  /*2090*/  UISETP.NE.AND UP0, UPT, UR34, 0x1, UPT ;  /* 0x000000012200788c */ /* 0x000fe4000bf05270 */
[----:B------:R-:W-:Y:S01]  /*20a0*/  UIMAD.WIDE.U32 UR6, UR4, UR35, URZ ;  /* 0x00000023040672a5 */ /* 0x000fe2000f8e00ff */
[----:B------:R-:W1:Y:S01]  /*20b0*/  LDCU.64 UR24, c[0x0][0x4d0] ;  /* 0x00009a00ff1877ac */ /* 0x000e620008000a00 */
[----:B------:R-:W-:-:S05]  /*20c0*/  UIADD3 UR43, UPT, UPT, UR53, UR43, URZ ;  /* 0x0000002b352b7290 */ /* 0x000fca000fffe0ff */
[----:B------:R-:W-:Y:S01]  /*20d0*/  UMOV UR6, UR7 ;  /* 0x0000000700067c82 */ /* 0x000fe20008000000 */
[----:B------:R-:W-:Y:S02]  /*20e0*/  UIADD3 UR7, UPT, UPT, -UR5, URZ, URZ ;  /* 0x000000ff05077290 */ /* 0x000fe4000fffe1ff */
[----:B---3--:R-:W-:Y:S02]  /*20f0*/  USHF.R.U32.HI UR6, URZ, UR9, UR6 ;  /* 0x00000009ff067299 */ /* 0x008fe40008011606 */
[----:B------:R-:W-:Y:S02]  /*2100*/  UIMAD UR7, UR8, UR7, UR48 ;  /* 0x00000007080772a4 */ /* 0x000fe4000f8e0230 */
[----:B------:R-:W-:Y:S02]  /*2110*/  USEL UR14, UR4, UR6, !UP0 ;  /* 0x00000006040e7287 */ /* 0x000fe4000c000000 */
[----:B------:R-:W-:Y:S02]  /*2120*/  UIADD3 UR6, UPT, UPT, -UR4, URZ, URZ ;  /* 0x000000ff04067290 */ /* 0x000fe4000fffe1ff */
[----:B------:R-:W-:-:S02]  /*2130*/  UIADD3 UR9, UPT, UPT, -UR14, URZ, URZ ;  /* 0x000000ff0e097290 */ /* 0x000fc4000fffe1ff */
[----:B------:R-:W-:Y:S02]  /*2140*/  UIMAD UR12, UR11, UR6, UR5 ;  /* 0x000000060b0c72a4 */ /* 0x000fe4000f8e0205 */
[----:B------:R-:W-:Y:S02]  /*2150*/  UIMAD UR9, UR34, UR9, UR4 ;  /* 0x00000009220972a4 */ /* 0x000fe4000f8e0204 */
[----:B----4-:R-:W-:Y:S01]  /*2160*/  UIMAD UR11, UR7, UR32, UR10 ;  /* 0x00000020070b72a4 */ /* 0x010fe2000f8e020a */
[----:B------:R-:W3:Y:S02]  /*2170*/  LDCU.64 UR4, c[0x0][0x4f8] ;  /* 0x00009f00ff0477ac */ /* 0x000ee40008000a00 */
[----:B------:R-:W4:Y:S01]  /*2180*/  LDCU UR6, c[0x0][0x500] ;  /* 0x0000a000ff0677ac */ /* 0x000f220008000800 */
[----:B-1----:R-:W-:Y:S02]  /*2190*/  UIMAD UR12, UR12, UR33, UR16 ;  /* 0x000000210c0c72a4 */ /* 0x002fe4000f8e0210 */
[----:B------:R-:W-:Y:S01]  /*21a0*/  UIMAD UR13, UR9, UR13, UR17 ;  /* 0x0000000d090d72a4 */ /* 0x000fe2000f8e0211 */
[----:B------:R-:W-:Y:S01]  /*21b0*/  UMOV UR36, UR53 ;  /* 0x0000003500247c82 */ /* 0x000fe20008000000 */
[----:B------:R-:W-:-:S10]  /*21c0*/  UMOV UR7, UR30 ;  /* 0x0000001e00077c82 */ /* 0x000fd40008000000 */
.L_x_36:
[----:B------:R-:W-:Y:S01]  /*21d0*/  @!P3 MOV R4, 0x4000 ;  /* 0x000040000004b802 */ /* 0x000fe20000000f00 */
[----:B------:R-:W-:Y:S01]  /*21e0*/  ULEA UR9, UR7, UR29, 0x3 ;  /* 0x0000001d07097291 */ /* 0x000fe2000f8e18ff */
[----:B--23--:R-:W-:Y:S11]  /*21f0*/  @P0 BRA `(.L_x_31) ;  /* 0x00000000000c0947 */ /* 0x00cff60003800000 */
[----:B------:R-:W-:Y:S04]  /*2200*/  SHF.L.U32 R5, R3, 0x1f, RZ ;  /* 0x0000001f03057819 */ /* 0x000fe800000006ff */
[----:B------:R-:W1:Y:S02]  /*2210*/  SYNCS.PHASECHK.TRANS64.TRYWAIT P0, [UR9+0x68], R5 ;  /* 0x00006805ff0075a7 */ /* 0x000e640008001109 */
[----:B-1----:R-:W-:Y:S05]  /*2220*/  @!P0 BRA `(.L_x_32) ;  /* 0x0000005c00b88947 */ /* 0x002fea0003800000 */
.L_x_31:
[----:B------:R2:W-:Y:S01]  /*2230*/  @!P3 SYNCS.ARRIVE.TRANS64 RZ, [UR9], R4 ;  /* 0x00000004ffffb9a7 */ /* 0x0005e20008000009 */
[----:B------:R-:W-:Y:S04]  /*2240*/  ULOP3.LUT UR8, UR37, 0x2, URZ, 0xfc, !UPT ;  /* 0x0000000225087892 */ /* 0x000fe8000f8efcff */
[----:B------:R-:W-:Y:S09]  /*2250*/  UISETP.NE.AND UP0, UPT, UR8, 0x2, UPT ;  /* 0x000000020800788c */ /* 0x000ff2000bf05270 */
[----:B------:R-:W-:Y:S05]  /*2260*/  BRA.U UP0, `(.L_x_33) ;  /* 0x0000000100047547 */ /* 0x000fea000b800000 */
[----:B---34-:R-:W-:Y:S05]  /*2270*/  BPT.TRAP 0x1 ;  /* 0x000000040000795c */ /* 0x018fea0000300000 */
.L_x_33:
[----:B------:R-:W-:Y:S04]  /*2280*/  BSSY.RECONVERGENT B0, `(.L_x_34) ;  /* 0x0000003000007945 */ /* 0x000fe80003800200 */
[----:B------:R-:W-:Y:S05]  /*2290*/  @P2 BRA `(.L_x_35) ;  /* 0x0000000000042947 */ /* 0x000fea0003800000 */
[----:B---34-:R-:W-:Y:S05]  /*22a0*/  BPT.TRAP 0x1 ;  /* 0x000000040000795c */ /* 0x018fea0000300000 */
.L_x_35:
[----:B---34-:R-:W-:Y:S05]  /*22b0*/  BSYNC.RECONVERGENT B0 ;  /* 0x0000000000007941 */ /* 0x018fea0003800200 */
.L_x_34:
        /* <DEDUP_REMOVED lines=11> */
[----:B-1----:R-:W-:Y:S01]  /*2370*/  SHF.L.U32 R0, R3, 0x1f, RZ ;  /* 0x0000001f03007819 */ /* 0x002fe200000006ff */
[----:B------:R-:W-:Y:S02]  /*2380*/  USHF.L.U32 UR10, UR27, 0x6, URZ ;  /* 0x000000061b0a7899 */ /* 0x000fe400080006ff */
[----:B------:R-:W-:Y:S01]  /*2390*/  UIADD3.X UR35, UPT, UPT, URZ, UR45, URZ, UP0, !UPT ;  /* 0x0000002dff237290 */ /* 0x000fe200087fe4ff */
[----:B------:R1:W3:Y:S01]  /*23a0*/  SYNCS.PHASECHK.TRANS64.TRYWAIT P0, [UR8+0x68], R0 ;  /* 0x00006800ff0075a7 */ /* 0x0002e20008001108 */
        /* <DEDUP_REMOVED lines=14> */
[----:B------:R-:W-:Y:S01]  /*2490*/  UIADD3 UR26, UPT, UPT, UR22, 0x1, URZ ;  /* 0x00000001161a7890 */ /* 0x000fe2000fffe0ff */
[----:B------:R-:W-:Y:S01]  /*24a0*/  UMOV UR48, 0x30000 ;  /* 0x0003000000307882 */ /* 0x000fe20000000000 */
[----:B------:R-:W-:Y:S01]  /*24b0*/  UMOV UR46, 0x0 ;  /* 0x00000000002e7882 */ /* 0x000fe20000000000 */
[----:B------:R-:W-:Y:S01]  /*24c0*/  UMOV UR47, 0x10000000 ;  /* 0x10000000002f7882 */ /* 0x000fe20000000000 */
[----:B------:R-:W-:Y:S02]  /*24d0*/  UMOV UR17, UR9 ;  /* 0x0000000900117c82 */ /* 0x000fe40008000000 */
[----:B------:R2:W-:Y:S03]  /*24e0*/  UTMALDG.5D.MULTICAST [UR16], [UR32], UR48, desc[UR46] ;  /* 0x00002e10200073b4 */ /* 0x0005e60008021830 */
[----:B------:R-:W-:Y:S04]  /*24f0*/  @UP2 UIADD3 UR28, UPT, UPT, UR21, URZ, URZ ;  /* 0x000000ff151c2290 */ /* 0x000fe8000fffe0ff */
[----:B------:R-:W-:Y:S11]  /*2500*/  UISETP.NE.AND UP1, UPT, UR28, UR40, UPT ;  /* 0x000000281c00728c */ /* 0x000ff6000bf25270 */
[----:B------:R-:W-:Y:S04]  /*2510*/  @UP1 UIADD3 UR26, UPT, UPT, UR22, URZ, URZ ;  /* 0x000000ff161a1290 */ /* 0x000fe8000fffe0ff */
[----:B------:R-:W-:Y:S02]  /*2520*/  UISETP.NE.AND UP0, UPT, UR26, UR41, UPT ;  /* 0x000000291a00728c */ /* 0x000fe4000bf05270 */
[----:B----4-:R-:W-:Y:S02]  /*2530*/  UIADD3 UR8, UPT, UPT, UR27, 0x1, URZ ;  /* 0x000000011b087890 */ /* 0x010fe4000fffe0ff */
[----:B------:R-:W-:Y:S07]  /*2540*/  UIADD3 UR7, UPT, UPT, UR36, -0x1, URZ ;  /* 0xffffffff24077890 */ /* 0x000fee000fffe0ff */
[----:B------:R-:W-:Y:S07]  /*2550*/  @UP0 UIADD3 UR8, UPT, UPT, UR27, URZ, URZ ;  /* 0x000000ff1b080290 */ /* 0x000fee000fffe0ff */
[----:B------:R-:W-:Y:S01]  /*2560*/  UMOV UR27, UR8 ;  /* 0x00000008001b7c82 */ /* 0x000fe20008000000 */
[----:B--2---:R-:W-:Y:S02]  /*2570*/  USEL UR22, UR26, URZ, UP0 ;  /* 0x000000ff1a167287 */ /* 0x004fe40008000000 */
[----:B------:R-:W-:Y:S02]  /*2580*/  UISETP.GT.U32.AND UP0, UPT, UR36, 0x1, UPT ;  /* 0x000000012400788c */ /* 0x000fe4000bf04070 */
[----:B------:R-:W-:Y:S02]  /*2590*/  USEL UR20, UR31, URZ, UP2 ;  /* 0x000000ff1f147287 */ /* 0x000fe40009000000 */
[----:B------:R-:W-:Y:S01]  /*25a0*/  USEL UR21, UR28, URZ, UP1 ;  /* 0x000000ff1c157287 */ /* 0x000fe20008800000 */
[----:B------:R-:W-:Y:S01]  /*25b0*/  UMOV UR36, UR7 ;  /* 0x0000000700247c82 */ /* 0x000fe20008000000 */
[----:B------:R-:W-:Y:S03]  /*25c0*/  UMOV UR7, UR30 ;  /* 0x0000001e00077c82 */ /* 0x000fe60008000000 */
[----:B-1----:R-:W-:Y:S07]  /*25d0*/  BRA.U UP0, `(.L_x_36) ;  /* 0xfffffff900fc7547 */ /* 0x002fee000b83ffff */
.L_x_30:
[----:B------:R-:W-:Y:S01]  /*25e0*/  SHF.L.U32 R4, R2, 0x1f, RZ ;  /* 0x0000001f02047819 */ /* 0x000fe200000006ff */
[----:B------:R-:W-:-:S03]  /*25f0*/  NOP ;  /* 0x0000000000007918 */ /* 0x000fc60000000000 */
[----:B--23--:R-:W2:Y:S02]  /*2600*/  SYNCS.PHASECHK.TRANS64.TRYWAIT P0, [UR29+0x110], R4 ;  /* 0x00011004ff0075a7 */ /* 0x00cea4000800111d */
[----:B--2---:R-:W-:Y:S05]  /*2610*/  @!P0 BRA `(.L_x_37) ;  /* 0x0000005800d48947 */ /* 0x004fea0003800000 */
.L_x_127:
[----:B-1----:R-:W1:Y:S01]  /*2620*/  LDS.128 R4, [UR29+0x150] ;  /* 0x0001501dff047984 */ /* 0x002e620008000c00 */
[----:B------:R-:W-:Y:S02]  /*2630*/  UIADD3 UR4, UPT, UPT, UR29, 0x118, URZ ;  /* 0x000001181d047890 */ /* 0x000fe4000fffe0ff */
[----:B------:R-:W-:Y:S01]  /*2640*/  UISETP.GE.AND UP0, UPT, UR39, 0x1, UPT ;  /* 0x000000012700788c */ /* 0x000fe2000bf06270 */
[----:B------:R-:W-:Y:S01]  /*2650*/  @!PT LDS RZ, [RZ] ;  /* 0x00000000fffff984 */ /* 0x000fe20000000800 */
[----:B------:R-:W-:Y:S01]  /*2660*/  @!PT LDS RZ, [RZ] ;  /* 0x00000000fffff984 */ /* 0x000fe20000000800 */
[----:B------:R-:W-:Y:S01]  /*2670*/  @!PT LDS RZ, [RZ] ;  /* 0x00000000fffff984 */ /* 0x000fe20000000800 */
[----:B------:R-:W-:Y:S01]  /*2680*/  @!PT LDS RZ, [RZ] ;  /* 0x00000000fffff984 */ /* 0x000fe20000000800 */
[----:B------:R2:W-:Y:S06]  /*2690*/  MEMBAR.ALL.CTA ;  /* 0x0000000000007992 */ /* 0x0005ec0000008000 */
[----:B--2---:R-:W2:Y:S01]  /*26a0*/  FENCE.VIEW.ASYNC.S ;  /* 0x00000000000073c6 */ /* 0x004ea20000000000 */
[----:B------:R-:W-:-:S09]  /*26b0*/  UPRMT UR4, URZ, 0x654, UR4 ;  /* 0x00000654ff047896 */ /* 0x000fd20008000004 */
[----:B--2---:R-:W-:Y:S01]  /*26c0*/  SYNCS.ARRIVE.TRANS64.RED.A1T0 RZ, [UR4], RZ ;  /* 0x000000ffffff79a7 */ /* 0x004fe20008100404 */
[----:B-1----:R-:W-:-:S13]  /*26d0*/  LOP3.LUT P0, RZ, R6, 0x1, RZ, 0xc0, !PT ;  /* 0x0000000106ff7812 */ /* 0x002fda000780c0ff */
[----:B------:R-:W-:Y:S01]  /*26e0*/  VOTEU.ANY UP1, P0 ;  /* 0x0000000000ff7886 */ /* 0x000fe20000020100 */
[----:B------:R-:W-:-:S13]  /*26f0*/  PLOP3.LUT P0, PT, PT, PT, UP1, 0x80, 0x8 ;  /* 0x000000000008781c */ /* 0x000fda0003f0f018 */
[----:B------:R-:W-:Y:S02]  /*2700*/  @P0 MOV R0, R4 ;  /* 0x0000000400000202 */ /* 0x000fe40000000f00 */
[----:B------:R-:W-:Y:S02]  /*2710*/  @P0 LOP3.LUT R4, R5, 0xffff, RZ, 0xc0, !PT ;  /* 0x0000ffff05040812 */ /* 0x000fe400078ec0ff */
[----:B------:R-:W-:Y:S02]  /*2720*/  @P0 R2UR UR6, R0 ;  /* 0x00000000000602ca */ /* 0x000fe400000e0000 */
[----:B------:R-:W-:-:S11]  /*2730*/  @P0 R2UR UR5, R4 ;  /* 0x00000000040502ca */ /* 0x000fd600000e0000 */
[----:B------:R-:W-:Y:S02]  /*2740*/  @UP1 UMOV UR51, UR6 ;  /* 0x0000000600331c82 */ /* 0x000fe40008000000 */
[----:B------:R-:W-:Y:S01]  /*2750*/  @UP1 UMOV UR50, UR5 ;  /* 0x0000000500321c82 */ /* 0x000fe20008000000 */
[----:B------:R-:W-:Y:S05]  /*2760*/  BRA.U !UP0, `(.L_x_38) ;  /* 0x0000000108d47547 */ /* 0x000fea000b800000 */
[----:B------:R-:W1:Y:S01]  /*2770*/  LDCU.128 UR16, c[0x0][0xc10] ;  /* 0x00018200ff1077ac */ /* 0x000e620008000c00 */
[----:B------:R-:W2:Y:S01]  /*2780*/  LDCU UR21, c[0x0][0xc20] ;  /* 0x00018400ff1577ac */ /* 0x000ea20008000800 */
[----:B------:R-:W3:Y:S01]  /*2790*/  LDCU UR20, c[0x0][0xc0c] ;  /* 0x00018180ff1477ac */ /* 0x000ee20008000800 */
[----:B------:R-:W4:Y:S01]  /*27a0*/  LDCU.64 UR8, c[0x0][0xc28] ;  /* 0x00018500ff0877ac */ /* 0x000f220008000a00 */
[----:B------:R-:W-:Y:S02]  /*27b0*/  UISETP.NE.AND UP3, UPT, UR39, 0x1, UPT ;  /* 0x000000012700788c */ /* 0x000fe4000bf65270 */
[----:B-1----:R-:W-:Y:S02]  /*27c0*/  UIMAD.WIDE.U32 UR4, UR54, UR19, URZ ;  /* 0x00000013360472a5 */ /* 0x002fe4000f8e00ff */
[----:B------:R-:W-:Y:S02]  /*27d0*/  UIMAD.WIDE.U32 UR6, UR55, UR16, URZ ;  /* 0x00000010370672a5 */ /* 0x000fe4000f8e00ff */
[----:B------:R-:W-:-:S02]  /*27e0*/  UISETP.NE.AND UP0, UPT, UR18, 0x1, UPT ;  /* 0x000000011200788c */ /* 0x000fc4000bf05270 */
[----:B------:R-:W-:Y:S01]  /*27f0*/  UIMAD.WIDE.U32 UR14, UR50, UR19, URZ ;  /* 0x00000013320e72a5 */ /* 0x000fe2000f8e00ff */
[----:B------:R-:W-:Y:S01]  /*2800*/  UMOV UR4, UR5 ;  /* 0x0000000500047c82 */ /* 0x000fe20008000000 */
[----:B---3--:R-:W-:Y:S02]  /*2810*/  UISETP.NE.AND UP2, UPT, UR20, 0x1, UPT ;  /* 0x000000011400788c */ /* 0x008fe4000bf45270 */
[----:B--2---:R-:W-:Y:S02]  /*2820*/  USHF.R.U32.HI UR5, URZ, UR21, UR4 ;  /* 0x00000015ff057299 */ /* 0x004fe40008011604 */
[----:B------:R-:W-:Y:S01]  /*2830*/  UIMAD.WIDE.U32 UR12, UR51, UR16, URZ ;  /* 0x00000010330c72a5 */ /* 0x000fe2000f8e00ff */
[----:B------:R-:W-:Y:S01]  /*2840*/  UMOV UR4, UR7 ;  /* 0x0000000700047c82 */ /* 0x000fe20008000000 */
[----:B------:R-:W-:Y:S02]  /*2850*/  USEL UR5, UR54, UR5, !UP0 ;  /* 0x0000000536057287 */ /* 0x000fe4000c000000 */
[----:B------:R-:W-:-:S02]  /*2860*/  USHF.R.U32.HI UR4, URZ, UR17, UR4 ;  /* 0x00000011ff047299 */ /* 0x000fc40008011604 */
[----:B----4-:R-:W-:Y:S02]  /*2870*/  UIMAD.WIDE.U32 UR10, UR5, UR8, URZ ;  /* 0x00000008050a72a5 */ /* 0x010fe4000f8e00ff */
[----:B------:R-:W-:Y:S01]  /*2880*/  USEL UR6, UR55, UR4, !UP2 ;  /* 0x0000000437067287 */ /* 0x000fe2000d000000 */
[----:B------:R-:W-:Y:S02]  /*2890*/  UMOV UR12, UR13 ;  /* 0x0000000d000c7c82 */ /* 0x000fe40008000000 */
[----:B------:R-:W-:Y:S01]  /*28a0*/  UMOV UR4, UR15 ;  /* 0x0000000f00047c82 */ /* 0x000fe20008000000 */
[----:B------:R-:W-:Y:S01]  /*28b0*/  UIMAD.WIDE.U32 UR14, UR6, UR8, URZ ;  /* 0x00000008060e72a5 */ /* 0x000fe2000f8e00ff */
[----:B------:R-:W-:Y:S01]  /*28c0*/  UMOV UR10, UR11 ;  /* 0x0000000b000a7c82 */ /* 0x000fe20008000000 */
[----:B------:R-:W-:Y:S02]  /*28d0*/  USHF.R.U32.HI UR4, URZ, UR21, UR4 ;  /* 0x00000015ff047299 */ /* 0x000fe40008011604 */
[----:B------:R-:W-:-:S03]  /*28e0*/  @UP3 USHF.R.U32.HI UR5, URZ, UR9, UR10 ;  /* 0x00000009ff053299 */ /* 0x000fc6000801160a */
[----:B------:R-:W-:Y:S01]  /*28f0*/  UMOV UR14, UR15 ;  /* 0x0000000f000e7c82 */ /* 0x000fe20008000000 */
[----:B------:R-:W-:Y:S02]  /*2900*/  USHF.R.U32.HI UR17, URZ, UR17, UR12 ;  /* 0x00000011ff117299 */ /* 0x000fe4000801160c */
[----:B------:R-:W-:Y:S02]  /*2910*/  USEL UR4, UR50, UR4, !UP0 ;  /* 0x0000000432047287 */ /* 0x000fe4000c000000 */
[----:B------:R-:W-:Y:S02]  /*2920*/  @UP3 USHF.R.U32.HI UR6, URZ, UR9, UR14 ;  /* 0x00000009ff063299 */ /* 0x000fe4000801160e */
[----:B------:R-:W-:Y:S02]  /*2930*/  UIMAD UR7, UR39, UR5, URZ ;  /* 0x00000005270772a4 */ /* 0x000fe4000f8e02ff */
[----:B------:R-:W-:Y:S02]  /*2940*/  USEL UR5, UR51, UR17, !UP2 ;  /* 0x0000001133057287 */ /* 0x000fe4000d000000 */
[----:B------:R-:W-:-:S02]  /*2950*/  UIMAD UR12, UR39, UR6, URZ ;  /* 0x00000006270c72a4 */ /* 0x000fc4000f8e02ff */
[----:B------:R-:W-:Y:S02]  /*2960*/  UISETP.GE.AND UP0, UPT, UR4, UR7, UPT ;  /* 0x000000070400728c */ /* 0x000fe4000bf06270 */
[----:B------:R-:W-:Y:S02]  /*2970*/  UIMAD.WIDE.U32 UR10, UR4, UR8, URZ ;  /* 0x00000008040a72a5 */ /* 0x000fe4000f8e00ff */
[----:B------:R-:W-:Y:S02]  /*2980*/  UISETP.GE.OR UP0, UPT, UR5, UR12, UP0 ;  /* 0x0000000c0500728c */ /* 0x000fe40008706670 */
[----:B------:R-:W-:Y:S02]  /*2990*/  UIMAD.WIDE.U32 UR12, UR5, UR8, URZ ;  /* 0x00000008050c72a5 */ /* 0x000fe4000f8e00ff */
[----:B------:R-:W-:Y:S01]  /*29a0*/  UIADD3 UR10, UPT, UPT, -UR4, URZ, URZ ;  /* 0x000000ff040a7290 */ /* 0x000fe2000fffe1ff */
[----:B------:R-:W-:Y:S01]  /*29b0*/  UMOV UR8, UR11 ;  /* 0x0000000b00087c82 */ /* 0x000fe20008000000 */
[----:B------:R-:W-:-:S02]  /*29c0*/  UIADD3 UR11, UPT, UPT, -UR5, URZ, URZ ;  /* 0x000000ff050b7290 */ /* 0x000fc4000fffe1ff */
[----:B------:R-:W-:-:S03]  /*29d0*/  USHF.R.U32.HI UR8, URZ, UR9, UR8 ;  /* 0x00000009ff087299 */ /* 0x000fc60008011608 */
[----:B------:R-:W-:Y:S01]  /*29e0*/  @!UP0 UMOV UR7, UR13 ;  /* 0x0000000d00078c82 */ /* 0x000fe20008000000 */
[----:B------:R-:W-:Y:S02]  /*29f0*/  UIMAD UR10, UR18, UR10, UR50 ;  /* 0x0000000a120a72a4 */ /* 0x000fe4000f8e0232 */
[----:B------:R-:W-:Y:S02]  /*2a00*/  USEL UR8, UR4, UR8, !UP3 ;  /* 0x0000000804087287 */ /* 0x000fe4000d800000 */
[----:B------:R-:W-:Y:S02]  /*2a10*/  @!UP0 USHF.R.U32.HI UR7, URZ, UR9, UR7 ;  /* 0x00000009ff078299 */ /* 0x000fe40008011607 */
[----:B------:R-:W-:Y:S02]  /*2a20*/  UIADD3 UR9, UPT, UPT, -UR8, URZ, URZ ;  /* 0x000000ff08097290 */ /* 0x000fe4000fffe1ff */
[----:B------:R-:W-:Y:S02]  /*2a30*/  @!UP0 USEL UR7, UR5, UR7, !UP3 ;  /* 0x0000000705078287 */ /* 0x000fe4000d800000 */
[----:B------:R-:W-:-:S02]  /*2a40*/  UIMAD UR9, UR39, UR9, UR4 ;  /* 0x00000009270972a4 */ /* 0x000fc4000f8e0204 */
[----:B------:R-:W-:Y:S02]  /*2a50*/  @!UP0 UIADD3 UR8, UPT, UPT, UR8, -UR7, URZ ;  /* 0x8000000708088290 */ /* 0x000fe4000fffe0ff */
[----:B------:R-:W-:Y:S02]  /*2a60*/  @!UP0 UIMAD UR7, UR9, UR6, UR7 ;  /* 0x00000006090782a4 */ /* 0x000fe4000f8e0207 */
[----:B------:R-:W-:Y:S02]  /*2a70*/  @!UP0 UIMAD UR4, UR39, UR8, UR5 ;  /* 0x00000008270482a4 */ /* 0x000fe4000f8e0205 */
[----:B------:R-:W-:Y:S02]  /*2a80*/  UIMAD UR6, UR20, UR11, UR51 ;  /* 0x0000000b140672a4 */ /* 0x000fe4000f8e0233 */
[----:B------:R-:W-:Y:S01]  /*2a90*/  UIMAD UR50, UR4, UR18, UR10 ;  /* 0x00000012043272a4 */ /* 0x000fe2000f8e020a */
[----:B------:R-:W-:Y:S02]  /*2aa0*/  @!UP0 UMOV UR5, UR7 ;  /* 0x0000000700058c82 */ /* 0x000fe40008000000 */
[----:B------:R-:W-:-:S12]  /*2ab0*/  UIMAD UR51, UR5, UR20, UR6 ;  /* 0x00000014053372a4 */ /* 0x000fd8000f8e0206 */
.L_x_38:
[----:B------:R-:W1:Y:S02]  /*2ac0*/  LDCU UR4, c[0x0][0xc30] ;  /* 0x00018600ff0477ac */ /* 0x000e640008000800 */
[----:B-1----:R-:W-:-:S09]  /*2ad0*/  UISETP.NE.AND UP0, UPT, UR4, 0x1, UPT ;  /* 0x000000010400788c */ /* 0x002fd2000bf05270 */
[----:B------:R-:W-:Y:S05]  /*2ae0*/  BRA.U UP0, `(.L_x_39) ;  /* 0x0000000100447547 */ /* 0x000fea000b800000 */
[----:B------:R-:W1:Y:S01]  /*2af0*/  LDCU.128 UR8, c[0x0][0xc10] ;  /* 0x00018200ff0877ac */ /* 0x000e620008000c00 */
[----:B------:R-:W2:Y:S01]  /*2b00*/  LDCU UR12, c[0x0][0xc0c] ;  /* 0x00018180ff0c77ac */ /* 0x000ea20008000800 */
[----:B------:R-:W3:Y:S01]  /*2b10*/  LDCU UR13, c[0x0][0xc20] ;  /* 0x00018400ff0d77ac */ /* 0x000ee20008000800 */
[----:B-1----:R-:W-:Y:S02]  /*2b20*/  UIMAD.WIDE.U32 UR6, UR51, UR8, URZ ;  /* 0x00000008330672a5 */ /* 0x002fe4000f8e00ff */
[----:B------:R-:W-:Y:S02]  /*2b30*/  UIMAD.WIDE.U32 UR4, UR50, UR11, URZ ;  /* 0x0000000b320472a5 */ /* 0x000fe4000f8e00ff */
[----:B--2---:R-:W-:Y:S02]  /*2b40*/  UISETP.NE.AND UP2, UPT, UR12, 0x1, UPT ;  /* 0x000000010c00788c */ /* 0x004fe4000bf45270 */
[----:B------:R-:W-:Y:S01]  /*2b50*/  UISETP.NE.AND UP0, UPT, UR10, 0x1, UPT ;  /* 0x000000010a00788c */ /* 0x000fe2000bf05270 */
[----:B------:R-:W-:-:S02]  /*2b60*/  UMOV UR6, UR7 ;  /* 0x0000000700067c82 */ /* 0x000fc40008000000 */
[----:B------:R-:W-:Y:S01]  /*2b70*/  UMOV UR4, UR5 ;  /* 0x0000000500047c82 */ /* 0x000fe20008000000 */
[----:B------:R-:W-:Y:S02]  /*2b80*/  USHF.R.U32.HI UR6, URZ, UR9, UR6 ;  /* 0x00000009ff067299 */ /* 0x000fe40008011606 */
[----:B---3--:R-:W-:Y:S02]  /*2b90*/  USHF.R.U32.HI UR4, URZ, UR13, UR4 ;  /* 0x0000000dff047299 */ /* 0x008fe40008011604 */
[----:B------:R-:W-:Y:S02]  /*2ba0*/  USEL UR5, UR51, UR6, !UP2 ;  /* 0x0000000633057287 */ /* 0x000fe4000d000000 */
[----:B------:R-:W-:-:S04]  /*2bb0*/  USEL UR4, UR50, UR4, !UP0 ;  /* 0x0000000432047287 */ /* 0x000fc8000c000000 */
[----:B------:R-:W-:Y:S02]  /*2bc0*/  UIADD3 UR6, UPT, UPT, UR5, -UR4, URZ ;  /* 0x8000000405067290 */ /* 0x000fe4000fffe0ff */
[----:B------:R-:W-:Y:S02]  /*2bd0*/  UIADD3 UR4, UPT, UPT, -UR5, UR4, URZ ;  /* 0x0000000405047290 */ /* 0x000fe4000fffe1ff */
[----:B------:R-:W-:Y:S02]  /*2be0*/  UIMAD UR50, UR6, UR10, UR50 ;  /* 0x0000000a063272a4 */ /* 0x000fe4000f8e0232 */
[----:B------:R-:W-:-:S12]  /*2bf0*/  UIMAD UR51, UR4, UR12, UR51 ;  /* 0x0000000c043372a4 */ /* 0x000fd8000f8e0233 */
.L_x_39:
[----:B------:R-:W-:Y:S01]  /*2c00*/  R2UR UR5, R45 ;  /* 0x000000002d0572ca */ /* 0x000fe200000e0000 */
[----:B------:R-:W-:Y:S01]  /*2c10*/  UMOV UR31, UR43 ;  /* 0x0000002b001f7c82 */ /* 0x000fe20008000000 */
[----:B------:R-:W-:Y:S02]  /*2c20*/  R2UR UR4, R44 ;  /* 0x000000002c0472ca */ /* 0x000fe400000e0000 */
[----:B------:R-:W-:Y:S02]  /*2c30*/  PLOP3.LUT P1, PT, PT, PT, PT, 0x80, 0x8 ;  /* 0x000000000008781c */ /* 0x000fe40003f2f070 */
[----:B------:R-:W-:-:S07]  /*2c40*/  LOP3.LUT R2, R2, 0x1, RZ, 0x3c, !PT ;  /* 0x0000000102027812 */ /* 0x000fce00078e3cff */
[----:B------:R-:W-:Y:S02]  /*2c50*/  UIADD3 UR52, UPT, UPT, UR51, UR5, URZ ;  /* 0x0000000533347290 */ /* 0x000fe4000fffe0ff */
[----:B------:R-:W-:Y:S01]  /*2c60*/  UIADD3 UR23, UPT, UPT, UR50, UR4, URZ ;  /* 0x0000000432177290 */ /* 0x000fe2000fffe0ff */
[----:B------:R-:W-:Y:S11]  /*2c70*/  BRA.U UP1, `(.L_x_40) ;  /* 0xffffffe901c07547 */ /* 0x000ff6000b83ffff */
[----:B------:R-:W-:Y:S01]  /*2c80*/  UIADD3 UR29, UPT, UPT, UR29, 0x68, URZ ;  /* 0x000000681d1d7890 */ /* 0x000fe2000fffe0ff */
[----:B------:R-:W-:-:S03]  /*2c90*/  SHF.L.U32 R2, R3, 0x1f, RZ ;  /* 0x0000001f03027819 */ /* 0x000fc600000006ff */
[----:B------:R-:W-:-:S09]  /*2ca0*/  ULEA UR4, UR30, UR29, 0x3 ;  /* 0x0000001d1e047291 */ /* 0x000fd2000f8e18ff */
[----:B------:R-:W1:Y:S02]  /*2cb0*/  SYNCS.PHASECHK.TRANS64.TRYWAIT P0, [UR4], R2 ;  /* 0x00000002ff0075a7 */ /* 0x000e640008001104 */
[----:B-1----:R-:W-:Y:S05]  /*2cc0*/  @!P0 BRA `(.L_x_41) ;  /* 0x0000005400408947 */ /* 0x002fea0003800000 */
.L_x_129:
[----:B------:R-:W-:-:S04]  /*2cd0*/  UIADD3 UR4, UPT, UPT, UR30, 0x1, URZ ;  /* 0x000000011e047890 */ /* 0x000fc8000fffe0ff */
[----:B------:R-:W-:-:S04]  /*2ce0*/  UISETP.NE.AND UP0, UPT, UR4, 0xd, UPT ;  /* 0x0000000d0400788c */ /* 0x000fc8000bf05270 */
[----:B------:R-:W-:Y:S02]  /*2cf0*/  USEL UR6, URZ, 0x1, UP0 ;  /* 0x00000001ff067887 */ /* 0x000fe40008000000 */
[----:B------:R-:W-:-:S04]  /*2d00*/  USEL UR4, UR4, URZ, UP0 ;  /* 0x000000ff04047287 */ /* 0x000fc80008000000 */
[----:B------:R-:W-:Y:S01]  /*2d10*/  ULEA UR5, UR4, UR29, 0x3 ;  /* 0x0000001d04057291 */ /* 0x000fe2000f8e18ff */
[----:B-1----:R-:W-:-:S04]  /*2d20*/  LOP3.LUT R2, R3, UR6, RZ, 0x3c, !PT ;  /* 0x0000000603027c12 */ /* 0x002fc8000f8e3cff */
[----:B------:R-:W-:-:S04]  /*2d30*/  SHF.L.U32 R3, R2, 0x1f, RZ ;  /* 0x0000001f02037819 */ /* 0x000fc800000006ff */
[----:B------:R-:W1:Y:S02]  /*2d40*/  SYNCS.PHASECHK.TRANS64.TRYWAIT P0, [UR5], R3 ;  /* 0x00000003ff0075a7 */ /* 0x000e640008001105 */
[----:B-1----:R-:W-:Y:S05]  /*2d50*/  @!P0 BRA `(.L_x_42) ;  /* 0x0000005400348947 */ /* 0x002fea0003800000 */
.L_x_131:
[----:B------:R-:W-:-:S04]  /*2d60*/  UIADD3 UR4, UPT, UPT, UR4, 0x1, URZ ;  /* 0x0000000104047890 */ /* 0x000fc8000fffe0ff */
[----:B------:R-:W-:-:S04]  /*2d70*/  UISETP.NE.AND UP0, UPT, UR4, 0xd, UPT ;  /* 0x0000000d0400788c */ /* 0x000fc8000bf05270 */
[----:B------:R-:W-:Y:S02]  /*2d80*/  USEL UR6, URZ, 0x1, UP0 ;  /* 0x00000001ff067887 */ /* 0x000fe40008000000 */
[----:B------:R-:W-:-:S04]  /*2d90*/  USEL UR4, UR4, URZ, UP0 ;  /* 0x000000ff04047287 */ /* 0x000fc80008000000 */
[----:B------:R-:W-:Y:S01]  /*2da0*/  ULEA UR5, UR4, UR29, 0x3 ;  /* 0x0000001d04057291 */ /* 0x000fe2000f8e18ff */
[----:B------:R-:W-:-:S04]  /*2db0*/  LOP3.LUT R2, R2, UR6, RZ, 0x3c, !PT ;  /* 0x0000000602027c12 */ /* 0x000fc8000f8e3cff */
[----:B-1----:R-:W-:-:S04]  /*2dc0*/  SHF.L.U32 R3, R2, 0x1f, RZ ;  /* 0x0000001f02037819 */ /* 0x002fc800000006ff */
[----:B------:R-:W1:Y:S02]  /*2dd0*/  SYNCS.PHASECHK.TRANS64.TRYWAIT P0, [UR5], R3 ;  /* 0x00000003ff0075a7 */ /* 0x000e640008001105 */
[----:B-1----:R-:W-:Y:S05]  /*2de0*/  @!P0 BRA `(.L_x_43) ;  /* 0x0000005400288947 */ /* 0x002fea0003800000 */
.L_x_133:
        /* <DEDUP_REMOVED lines=9> */
.L_x_135:
        /* <DEDUP_REMOVED lines=9> */
.L_x_137:
        /* <DEDUP_REMOVED lines=9> */
.L_x_139:
        /* <DEDUP_REMOVED lines=9> */
.L_x_141:
        /* <DEDUP_REMOVED lines=9> */
.L_x_143:
        /* <DEDUP_REMOVED lines=9> */
.L_x_145:
        /* <DEDUP_REMOVED lines=9> */
.L_x_147:
        /* <DEDUP_REMOVED lines=9> */
.L_x_149:
        /* <DEDUP_REMOVED lines=9> */
.L_x_151:
[----:B------:R-:W-:-:S04]  /*3300*/  UIADD3 UR4, UPT, UPT, UR4, 0x1, URZ ;  /* 0x0000000104047890 */ /* 0x000fc8000fffe0ff */
[----:B------:R-:W-:-:S04]  /*3310*/  UISETP.NE.AND UP0, UPT, UR4, 0xd, UPT ;  /* 0x0000000d0400788c */ /* 0x000fc8000bf05270 */
[----:B------:R-:W-:Y:S02]  /*3320*/  USEL UR5, URZ, 0x1, UP0 ;  /* 0x00000001ff057887 */ /* 0x000fe40008000000 */
[----:B------:R-:W-:-:S04]  /*3330*/  USEL UR4, UR4, URZ, UP0 ;  /* 0x000000ff04047287 */ /* 0x000fc80008000000 */
[----:B------:R-:W-:Y:S01]  /*3340*/  ULEA UR4, UR4, UR29, 0x3 ;  /* 0x0000001d04047291 */ /* 0x000fe2000f8e18ff */
[----:B------:R-:W-:-:S04]  /*3350*/  LOP3.LUT R2, R2, UR5, RZ, 0x3c, !PT ;  /* 0x0000000502027c12 */ /* 0x000fc8000f8e3cff */
[----:B------:R-:W-:Y:S01]  /*3360*/  SHF.L.U32 R2, R2, 0x1f, RZ ;  /* 0x0000001f02027819 */ /* 0x000fe200000006ff */
[----:B-1----:R-:W-:-:S07]  /*3370*/  IMAD.U32 R0, RZ, RZ, UR4 ;  /* 0x00000004ff007e24 */ /* 0x002fce000f8e00ff */
.L_x_53:
[----:B-1----:R1:W2:Y:S02]  /*3380*/  SYNCS.PHASECHK.TRANS64.TRYWAIT P0, [R0+URZ], R2 ;  /* 0x00000002000075a7 */ /* 0x0022a400080011ff */
[----:B--2---:R-:W-:Y:S05]  /*3390*/  @!P0 NANOSLEEP.SYNCS 0x989680 ;  /* 0x009896800000895d */ /* 0x004fea0003900000 */
[----:B------:R-:W2:Y:S02]  /*33a0*/  @!P0 SYNCS.PHASECHK.TRANS64 P0, [R0+URZ], R2 ;  /* 0x00000002000085a7 */ /* 0x000ea400080010ff */
[----:B--2---:R-:W-:Y:S05]  /*33b0*/  @P0 EXIT ;  /* 0x000000000000094d */ /* 0x004fea0003800000 */
[----:B------:R-:W-:Y:S05]  /*33c0*/  BRA `(.L_x_53) ;  /* 0xfffffffc00ec7947 */ /* 0x000fea000383ffff */
.L_x_22:
[----:B------:R-:W1:Y:S02]  /*33d0*/  S2UR UR4, SR_CgaCtaId ;  /* 0x00000000000479c3 */ /* 0x000e640000008800 */
[----:B-1----:R-:W-:-:S04]  /*33e0*/  UISETP.NE.AND UP0, UPT, UR4, URZ, UPT ;  /* 0x000000ff0400728c */ /* 0x002fc8000bf05270 */
[----:B------:R-:W-:-:S09]  /*33f0*/  UISETP.NE.OR UP0, UPT, UR18, 0x1, UP0 ;  /* 0x000000011200788c */ /* 0x000fd20008705670 */
[----:B------:R-:W-:Y:S05]  /*3400*/  BRA.U UP0, `(.L_x_54) ;  /* 0x0000000100b47547 */ /* 0x000fea000b800000 */
[----:B------:R-:W1:Y:S01]  /*3410*/  S2UR UR5, SR_CgaCtaId ;  /* 0x00000000000579c3 */ /* 0x000e620000008800 */
[----:B------:R-:W-:Y:S01]  /*3420*/  UMOV UR4, 0x400 ;  /* 0x0000040000047882 */ /* 0x000fe20000000000 */
[----:B------:R-:W-:Y:S01]  /*3430*/  HFMA2 R3, -RZ, RZ, 0, 5.9604644775390625e-08 ;  /* 0x00000001ff037431 */ /* 0x000fe200000001ff */
[----:B------:R-:W-:Y:S01]  /*3440*/  ISETP.GE.U32.AND P0, PT, R0, 0x2, PT ;  /* 0x000000020000780c */ /* 0x000fe20003f06070 */
[----:B------:R-:W-:Y:S01]  /*3450*/  IMAD.MOV.U32 R8, RZ, RZ, RZ ;  /* 0x000000ffff087224 */ /* 0x000fe200078e00ff */
[----:B-1----:R-:W-:-:S04]  /*3460*/  ULEA UR4, UR5, UR4, 0x18 ;  /* 0x0000000405047291 */ /* 0x002fc8000f8ec0ff */
[----:B------:R-:W-:Y:S02]  /*3470*/  UIADD3 UR5, UPT, UPT, UR4, 0x118, URZ ;  /* 0x0000011804057890 */ /* 0x000fe4000fffe0ff */
[----:B------:R-:W-:Y:S02]  /*3480*/  UIADD3 UR8, UPT, UPT, UR4, 0x110, URZ ;  /* 0x0000011004087890 */ /* 0x000fe4000fffe0ff */
[----:B------:R-:W-:-:S12]  /*3490*/  UPRMT UR5, URZ, 0x654, UR5 ;  /* 0x00000654ff057896 */ /* 0x000fd80008000005 */
.L_x_57:
[----:B------:R-:W-:Y:S01]  /*34a0*/  SHF.L.U32 R6, R3, 0x1f, RZ ;  /* 0x0000001f03067819 */ /* 0x000fe200000006ff */
[----:B------:R-:W-:Y:S02]  /*34b0*/  IMAD.U32 R4, RZ, RZ, UR8 ;  /* 0x00000008ff047e24 */ /* 0x000fe4000f8e00ff */
[----:B------:R-:W-:Y:S01]  /*34c0*/  @!P0 IMAD.MOV.U32 R5, RZ, RZ, 0x10 ;  /* 0x00000010ff058424 */ /* 0x000fe200078e00ff */
[----:B------:R-:W1:Y:S02]  /*34d0*/  SYNCS.PHASECHK.TRANS64.TRYWAIT P1, [UR4+0x118], R6 ;  /* 0x00011806ff0075a7 */ /* 0x000e640008021104 */
[----:B------:R-:W-:-:S04]  /*34e0*/  PRMT R4, R0, 0x654, R4 ;  /* 0x0000065400047816 */ /* 0x000fc80000000004 */
[----:B------:R-:W-:Y:S01]  /*34f0*/  SEL R2, R4, R2, !P0 ;  /* 0x0000000204027207 */ /* 0x000fe20004000000 */
[----:B-1----:R-:W-:Y:S06]  /*3500*/  @!P1 BRA `(.L_x_55) ;  /* 0x0000005000509947 */ /* 0x002fec0003800000 */
.L_x_153:
[----:B------:R-:W-:Y:S01]  /*3510*/  UIADD3 UR6, UPT, UPT, UR4, 0x150, URZ ;  /* 0x0000015004067890 */ /* 0x000fe2000fffe0ff */
[----:B------:R2:W-:Y:S01]  /*3520*/  @!P0 SYNCS.ARRIVE.TRANS64.RED RZ, [R2+URZ], R5 ;  /* 0x0000000502ff89a7 */ /* 0x0005e200080004ff */
[----:B------:R-:W-:Y:S01]  /*3530*/  UIADD3 UR7, UPT, UPT, UR4, 0x110, URZ ;  /* 0x0000011004077890 */ /* 0x000fe2000fffe0ff */
[----:B------:R-:W-:-:S08]  /*3540*/  LOP3.LUT R3, R3, 0x1, RZ, 0x3c, !PT ;  /* 0x0000000103037812 */ /* 0x000fd000078e3cff */
[----:B------:R-:W-:Y:S06]  /*3550*/  UGETNEXTWORKID.BROADCAST [UR6], [UR7] ;  /* 0x00000000060073ca */ /* 0x000fec0008000100 */
[----:B--2---:R-:W-:-:S04]  /*3560*/  SHF.L.U32 R5, R8, 0x1f, RZ ;  /* 0x0000001f08057819 */ /* 0x004fc800000006ff */
[----:B------:R-:W2:Y:S02]  /*3570*/  SYNCS.PHASECHK.TRANS64.TRYWAIT P1, [UR4+0x110], R5 ;  /* 0x00011005ff0075a7 */ /* 0x000ea40008021104 */
[----:B--2---:R-:W-:Y:S05]  /*3580*/  @!P1 BRA `(.L_x_56) ;  /* 0x0000005000489947 */ /* 0x004fea0003800000 */
.L_x_155:
[----:B-1----:R-:W1:Y:S01]  /*3590*/  LDS.128 R4, [UR4+0x150] ;  /* 0x00015004ff047984 */ /* 0x002e620008000c00 */
[----:B------:R-:W-:Y:S01]  /*35a0*/  LOP3.LUT R8, R8, 0x1, RZ, 0x3c, !PT ;  /* 0x0000000108087812 */ /* 0x000fe200078e3cff */
[----:B------:R-:W-:Y:S01]  /*35b0*/  @!PT LDS RZ, [RZ] ;  /* 0x00000000fffff984 */ /* 0x000fe20000000800 */
[----:B------:R-:W-:Y:S01]  /*35c0*/  @!PT LDS RZ, [RZ] ;  /* 0x00000000fffff984 */ /* 0x000fe20000000800 */
[----:B------:R-:W-:Y:S01]  /*35d0*/  @!PT LDS RZ, [RZ] ;  /* 0x00000000fffff984 */ /* 0x000fe20000000800 */
[----:B------:R-:W-:Y:S01]  /*35e0*/  @!PT LDS RZ, [RZ] ;  /* 0x00000000fffff984 */ /* 0x000fe20000000800 */
[----:B------:R2:W-:Y:S06]  /*35f0*/  MEMBAR.ALL.CTA ;  /* 0x0000000000007992 */ /* 0x0005ec0000008000 */
[----:B--2---:R-:W2:Y:S02]  /*3600*/  FENCE.VIEW.ASYNC.S ;  /* 0x00000000000073c6 */ /* 0x004ea40000000000 */
[----:B--2---:R-:W-:Y:S01]  /*3610*/  SYNCS.ARRIVE.TRANS64.RED.A1T0 RZ, [UR5], RZ ;  /* 0x000000ffffff79a7 */ /* 0x004fe20008100405 */
[----:B-1----:R-:W-:-:S13]  /*3620*/  LOP3.LUT P1, RZ, R6, 0x1, RZ, 0xc0, !PT ;  /* 0x0000000106ff7812 */ /* 0x002fda000782c0ff */
[----:B------:R-:W-:Y:S05]  /*3630*/  @P1 BRA `(.L_x_57) ;  /* 0xfffffffc00981947 */ /* 0x000fea000383ffff */
[----:B------:R-:W-:-:S04]  /*3640*/  SHF.L.U32 R0, R3, 0x1f, RZ ;  /* 0x0000001f03007819 */ /* 0x000fc800000006ff */
[----:B------:R-:W1:Y:S02]  /*3650*/  SYNCS.PHASECHK.TRANS64 P0, [UR4+0x118], R0 ;  /* 0x00011800ff0075a7 */ /* 0x000e640008001004 */
[----:B-1----:R-:W-:Y:S05]  /*3660*/  @P0 EXIT ;  /* 0x000000000000094d */ /* 0x002fea0003800000 */
[----:B------:R-:W-:-:S07]  /*3670*/  MOV R0, UR4 ;  /* 0x0000000400007c02 */ /* 0x000fce0008000f00 */
.L_x_58:
[----:B-1----:R-:W-:-:S04]  /*3680*/  SHF.L.U32 R2, R3, 0x1f, RZ ;  /* 0x0000001f03027819 */ /* 0x002fc800000006ff */
[----:B------:R1:W2:Y:S03]  /*3690*/  SYNCS.PHASECHK.TRANS64.TRYWAIT P0, [R0+URZ+0x118], R2 ;  /* 0x00011802000075a7 */ /* 0x0002a600080011ff */
[----:B--2---:R-:W-:Y:S05]  /*36a0*/  @!P0 NANOSLEEP.SYNCS 0x989680 ;  /* 0x009896800000895d */ /* 0x004fea0003900000 */
[----:B------:R-:W2:Y:S02]  /*36b0*/  @!P0 SYNCS.PHASECHK.TRANS64 P0, [R0+URZ+0x118], R2 ;  /* 0x00011802000085a7 */ /* 0x000ea400080010ff */
[----:B--2---:R-:W-:Y:S05]  /*36c0*/  @P0 EXIT ;  /* 0x000000000000094d */ /* 0x004fea0003800000 */
[----:B------:R-:W-:Y:S05]  /*36d0*/  BRA `(.L_x_58) ;  /* 0xfffffffc00e87947 */ /* 0x000fea000383ffff */
.L_x_54:
[----:B------:R-:W-:Y:S05]  /*36e0*/  BRA.U UP4, `(.L_x_59) ;  /* 0x0000000d04907547 */ /* 0x000fea000b800000 */
[----:B------:R-:W1:Y:S01]  /*36f0*/  S2UR UR7, SR_CgaCtaId ;  /* 0x00000000000779c3 */ /* 0x000e620000008800 */
[----:B------:R-:W-:Y:S01]  /*3700*/  UMOV UR4, 0x40 ;  /* 0x0000004000047882 */ /* 0x000fe20000000000 */
[----:B------:R-:W-:Y:S01]  /*3710*/  NOP ;  /* 0x0000000000007918 */ /* 0x000fe20000000000 */
[----:B------:R-:W-:Y:S01]  /*3720*/  UMOV UR6, 0x400 ;  /* 0x0000040000067882 */ /* 0x000fe20000000000 */
[----:B-1----:R-:W-:Y:S02]  /*3730*/  ULEA UR5, UR7, UR4, 0x18 ;  /* 0x0000000407057291 */ /* 0x002fe4000f8ec0ff */
[----:B------:R-:W-:-:S07]  /*3740*/  ULEA UR6, UR7, UR6, 0x18 ;  /* 0x0000000607067291 */ /* 0x000fce000f8ec0ff */
[----:B------:R-:W1:Y:S02]  /*3750*/  LDS.U8 R0, [UR5+0x1c] ;  /* 0x00001c05ff007984 */ /* 0x000e640008000000 */
[----:B-1----:R-:W-:-:S13]  /*3760*/  ISETP.NE.AND P0, PT, R0, RZ, PT ;  /* 0x000000ff0000720c */ /* 0x002fda0003f05270 */
[----:B------:R-:W-:Y:S05]  /*3770*/  @P0 BRA `(.L_x_60) ;  /* 0x0000000000580947 */ /* 0x000fea0003800000 */
[----:B------:R-:W-:-:S13]  /*3780*/  ELECT P0, URZ, PT ;  /* 0x0000000000ff782f */ /* 0x000fda0003800000 */
[----:B------:R-:W-:Y:S05]  /*3790*/  @!P0 BRA `(.L_x_61) ;  /* 0x0000000000608947 */ /* 0x000fea0003800000 */
[----:B------:R-:W-:Y:S01]  /*37a0*/  UMOV UR4, 0x10 ;  /* 0x0000001000047882 */ /* 0x000fe20000000000 */
[----:B------:R-:W-:Y:S01]  /*37b0*/  HFMA2 R0, -RZ, RZ, 0, 5.9604644775390625e-08 ;  /* 0x00000001ff007431 */ /* 0x000fe200000001ff */
[----:B------:R-:W-:-:S03]  /*37c0*/  MOV R3, 0xffff ;  /* 0x0000ffff00037802 */ /* 0x000fc60000000f00 */
[----:B------:R-:W-:Y:S04]  /*37d0*/  DEPBAR.LE SB1, 0x36 ;  /* 0x00009d800000791a */ /* 0x000fe80000000000 */
[----:B------:R-:W1:Y:S02]  /*37e0*/  UTCATOMSWS.FIND_AND_SET.ALIGN UP0, UR4, UR4 ;  /* 0x00000004000475e3 */ /* 0x000e640008000800 */
[----:B-1----:R-:W-:Y:S01]  /*37f0*/  MOV R4, UR4 ;  /* 0x0000000400047c02 */ /* 0x002fe20008000f00 */
[----:B------:R-:W-:Y:S06]  /*3800*/  BRA.U UP0, `(.L_x_62) ;  /* 0x0000000100187547 */ /* 0x000fec000b800000 */
.L_x_63:
[----:B------:R-:W-:Y:S05]  /*3810*/  NANOSLEEP 0x64 ;  /* 0x000000640000795d */ /* 0x000fea0003800000 */
[----:B------:R-:W-:-:S05]  /*3820*/  UMOV UR4, 0x10 ;  /* 0x0000001000047882 */ /* 0x000fca0000000000 */
[----:B------:R-:W-:Y:S04]  /*3830*/  DEPBAR.LE SB1, 0x36 ;  /* 0x00009d800000791a */ /* 0x000fe80000000000 */
[----:B------:R-:W1:Y:S02]  /*3840*/  UTCATOMSWS.FIND_AND_SET.ALIGN UP0, UR4, UR4 ;  /* 0x00000004000475e3 */ /* 0x000e640008000800 */
[----:B-1----:R-:W-:Y:S01]  /*3850*/  MOV R4, UR4 ;  /* 0x0000000400047c02 */ /* 0x002fe20008000f00 */
[----:B------:R-:W-:Y:S05]  /*3860*/  BRA.U !UP0, `(.L_x_63) ;  /* 0xfffffffd08e87547 */ /* 0x000fea000b83ffff */
.L_x_62:
[-C--:B------:R-:W-:Y:S02]  /*3870*/  SHF.L.U32 R3, R3, R4.reuse, RZ ;  /* 0x0000000403037219 */ /* 0x080fe400000006ff */
[----:B------:R-:W-:Y:S01]  /*3880*/  SHF.L.U32 R0, R0, R4, RZ ;  /* 0x0000000400007219 */ /* 0x000fe200000006ff */
[----:B------:R-:W-:Y:S02]  /*3890*/  IMAD.SHL.U32 R4, R4, 0x20, RZ ;  /* 0x0000002004047824 */ /* 0x000fe400078e00ff */
[----:B------:R1:W-:Y:S04]  /*38a0*/  ATOMS.OR RZ, [UR5+0x14], R3 ;  /* 0x00001403ffff798c */ /* 0x0003e8000b000005 */
[----:B------:R1:W-:Y:S04]  /*38b0*/  ATOMS.OR RZ, [UR5+0x18], R0 ;  /* 0x00001800ffff798c */ /* 0x0003e8000b000005 */
[----:B------:R1:W-:Y:S01]  /*38c0*/  STS [UR6+0x160], R4 ;  /* 0x00016004ff007988 */ /* 0x0003e20008000806 */
[----:B------:R-:W-:Y:S05]  /*38d0*/  BRA `(.L_x_61) ;  /* 0x0000000000107947 */ /* 0x000fea0003800000 */
.L_x_60:
[----:B------:R-:W-:Y:S02]  /*38e0*/  MOV R0, 0xffffffff ;  /* 0xffffffff00007802 */ /* 0x000fe40000000f00 */
[----:B------:R-:W-:-:S03]  /*38f0*/  MOV R4, 0x3920 ;  /* 0x0000392000047802 */ /* 0x000fc60000000f00 */
[----:B------:R1:W-:Y:S04]  /*3900*/  STS [UR6+0x160], R0 ;  /* 0x00016000ff007988 */ /* 0x0003e80008000806 */
[----:B-1---5:R-:W-:Y:S05]  /*3910*/  CALL.REL.NOINC `($__internal_1_$__cuda_sm10x_tcgen05_guardrail_trap_phase_invalid_during_alloc) ;  /* 0x0000005000e47944 */ /* 0x022fea0003c00000 */
.L_x_61:
[----:B------:R-:W-:Y:S05]  /*3920*/  WARPSYNC.ALL ;  /* 0x0000000000007948 */ /* 0x000fea0003800000 */
[----:B------:R-:W2:Y:S01]  /*3930*/  S2UR UR4, SR_CgaCtaId ;  /* 0x00000000000479c3 */ /* 0x000ea20000008800 */
[----:B------:R-:W-:Y:S01]  /*3940*/  UMOV UR20, 0x400 ;  /* 0x0000040000147882 */ /* 0x000fe20000000000 */
[----:B------:R-:W-:-:S06]  /*3950*/  NOP ;  /* 0x0000000000007918 */ /* 0x000fcc0000000000 */
[----:B------:R-:W-:Y:S06]  /*3960*/  BAR.ARV 0x6, 0xa0 ;  /* 0x0182800000007b1d */ /* 0x000fec0000002000 */
[----:B------:R-:W3:Y:S01]  /*3970*/  LDCU.64 UR6, c[0x0][0x388] ;  /* 0x00007100ff0677ac */ /* 0x000ee20008000a00 */
[----:B------:R-:W-:Y:S01]  /*3980*/  LOP3.LUT R2, R2, 0xffff, RZ, 0xc0, !PT ;  /* 0x0000ffff02027812 */ /* 0x000fe200078ec0ff */
[----:B------:R-:W-:Y:S01]  /*3990*/  IMAD.MOV.U32 R9, RZ, RZ, 0x1 ;  /* 0x00000001ff097424 */ /* 0x000fe200078e00ff */
[----:B------:R-:W4:Y:S02]  /*39a0*/  LDCU.64 UR8, c[0x0][0x390] ;  /* 0x00007200ff0877ac */ /* 0x000f240008000a00 */
[----:B------:R-:W-:Y:S01]  /*39b0*/  R2UR UR21, R2 ;  /* 0x00000000021572ca */ /* 0x000fe200000e0000 */
[----:B------:R-:W-:-:S02]  /*39c0*/  IMAD.MOV.U32 R8, RZ, RZ, RZ ;  /* 0x000000ffff087224 */ /* 0x000fc400078e00ff */
[----:B-1----:R-:W-:Y:S01]  /*39d0*/  IMAD.MOV.U32 R3, RZ, RZ, RZ ;  /* 0x000000ffff037224 */ /* 0x002fe200078e00ff */
[----:B------:R-:W-:Y:S01]  /*39e0*/  UMOV UR24, URZ ;  /* 0x000000ff00187c82 */ /* 0x000fe20008000000 */
[----:B--2---:R-:W-:Y:S01]  /*39f0*/  ULEA UR20, UR4, UR20, 0x18 ;  /* 0x0000001404147291 */ /* 0x004fe2000f8ec0ff */
[----:B------:R-:W-:Y:S01]  /*3a00*/  UMOV UR19, URZ ;  /* 0x000000ff00137c82 */ /* 0x000fe20008000000 */
[----:B------:R-:W-:Y:S01]  /*3a10*/  UMOV UR32, 0x0 ;  /* 0x0000000000207882 */ /* 0x000fe20000000000 */
[----:B------:R-:W-:Y:S01]  /*3a20*/  UMOV UR33, 0x4110010 ;  /* 0x0411001000217882 */ /* 0x000fe20000000000 */
[----:B------:R-:W-:Y:S01]  /*3a30*/  UMOV UR30, 0x0 ;  /* 0x00000000001e7882 */ /* 0x000fe20000000000 */
[----:B------:R-:W-:Y:S01]  /*3a40*/  UMOV UR31, 0x4110010 ;  /* 0x04110010001f7882 */ /* 0x000fe20000000000 */
[----:B------:R-:W-:Y:S01]  /*3a50*/  UMOV UR28, 0x0 ;  /* 0x00000000001c7882 */ /* 0x000fe20000000000 */
[----:B---3--:R-:W-:Y:S02]  /*3a60*/  UIADD3 UR4, UPT, UPT, UR6, 0x3f, URZ ;  /* 0x0000003f06047890 */ /* 0x008fe4000fffe0ff */
[----:B------:R-:W1:Y:S01]  /*3a70*/  LDS R0, [UR20+0x160] ;  /* 0x00016014ff007984 */ /* 0x000e620008000800 */
[----:B------:R-:W-:-:S02]  /*3a80*/  UIADD3 UR6, UPT, UPT, UR20, 0x1d400, URZ ;  /* 0x0001d40014067890 */ /* 0x000fc4000fffe0ff */
[----:B------:R-:W-:Y:S02]  /*3a90*/  USHF.R.S32.HI UR5, URZ, 0x1f, UR4 ;  /* 0x0000001fff057899 */ /* 0x000fe40008011404 */
[----:B------:R-:W-:Y:S02]  /*3aa0*/  USHF.R.U32.HI UR6, URZ, 0x4, UR6 ;  /* 0x00000004ff067899 */ /* 0x000fe40008011606 */
[----:B------:R-:W-:Y:S02]  /*3ab0*/  ULEA.HI UR4, UR5, UR4, URZ, 0x6 ;  /* 0x0000000405047291 */ /* 0x000fe4000f8f30ff */
[----:B------:R-:W-:Y:S02]  /*3ac0*/  ULOP3.LUT UR23, UR6, 0x3fff, URZ, 0xc0, !UPT ;  /* 0x00003fff06177892 */ /* 0x000fe4000f8ec0ff */
[----:B------:R-:W-:Y:S01]  /*3ad0*/  USHF.R.S32.HI UR4, URZ, 0x6, UR4 ;  /* 0x00000006ff047899 */ /* 0x000fe20008011404 */
[----:B------:R-:W-:Y:S01]  /*3ae0*/  UMOV UR29, 0x4110010 ;  /* 0x04110010001d7882 */ /* 0x000fe20000000000 */
[----:B------:R-:W-:-:S02]  /*3af0*/  UMOV UR26, 0x0 ;  /* 0x00000000001a7882 */ /* 0x000fc40000000000 */
[----:B------:R-:W-:Y:S01]  /*3b00*/  UIMAD UR4, UR4, UR7, URZ ;  /* 0x00000007040472a4 */ /* 0x000fe2000f8e02ff */
[----:B------:R-:W-:-:S03]  /*3b10*/  UMOV UR27, 0x4110010 ;  /* 0x04110010001b7882 */ /* 0x000fc60000000000 */
[----:B----4-:R-:W-:-:S04]  /*3b20*/  UIMAD UR4, UR4, UR8, URZ ;  /* 0x00000008040472a4 */ /* 0x010fc8000f8e02ff */
[----:B------:R-:W-:Y:S02]  /*3b30*/  UIMAD UR9, UR4, UR9, URZ ;  /* 0x00000009040972a4 */ /* 0x000fe4000f8e02ff */
[----:B------:R-:W-:Y:S02]  /*3b40*/  UIADD3 UR4, UPT, UPT, UR20, 0x3400, URZ ;  /* 0x0000340014047890 */ /* 0x000fe4000fffe0ff */
[----:B------:R-:W-:Y:S02]  /*3b50*/  UIADD3 UR35, UPT, UPT, UR9, -0x1, URZ ;  /* 0xffffffff09237890 */ /* 0x000fe4000fffe0ff */
[----:B------:R-:W-:Y:S02]  /*3b60*/  USHF.R.U32.HI UR5, URZ, 0x4, UR4 ;  /* 0x00000004ff057899 */ /* 0x000fe40008011604 */
[----:B------:R-:W-:Y:S02]  /*3b70*/  UIADD3 UR4, UPT, UPT, UR20, 0x118, URZ ;  /* 0x0000011814047890 */ /* 0x000fe4000fffe0ff */
[----:B------:R-:W-:-:S02]  /*3b80*/  ULOP3.LUT UR5, UR5, 0x3fff, URZ, 0xc0, !UPT ;  /* 0x00003fff05057892 */ /* 0x000fc4000f8ec0ff */
[----:B------:R-:W-:Y:S02]  /*3b90*/  UPRMT UR34, URZ, 0x654, UR4 ;  /* 0x00000654ff227896 */ /* 0x000fe40008000004 */
[----:B------:R-:W-:Y:S02]  /*3ba0*/  ULOP3.LUT UR22, UR5, 0x10000, URZ, 0xfc, !UPT ;  /* 0x0001000005167892 */ /* 0x000fe4000f8efcff */
[----:B------:R-:W-:Y:S01]  /*3bb0*/  UISETP.GE.AND UP3, UPT, UR9, 0x1, UPT ;  /* 0x000000010900788c */ /* 0x000fe2000bf66270 */
[C---:B-1----:R-:W-:Y:S01]  /*3bc0*/  VIADD R5, R0.reuse, 0x40 ;  /* 0x0000004000057836 */ /* 0x042fe20000000000 */
[----:B------:R-:W-:-:S04]  /*3bd0*/  LOP3.LUT R4, R0, 0xffff, RZ, 0xc0, !PT ;  /* 0x0000ffff00047812 */ /* 0x000fc800078ec0ff */
[----:B------:R-:W-:-:S05]  /*3be0*/  LOP3.LUT R5, R5, 0xffff, RZ, 0xc0, !PT ;  /* 0x0000ffff05057812 */ /* 0x000fca00078ec0ff */
[----:B------:R1:W-:Y:S02]  /*3bf0*/  STL.64 [R1], R4 ;  /* 0x0000000401007387 */ /* 0x0003e40000100a00 */
.L_x_70:
[----:B-1----:R-:W-:-:S04]  /*3c00*/  SHF.L.U32 R4, R8, 0x1f, RZ ;  /* 0x0000001f08047819 */ /* 0x002fc800000006ff */
[----:B------:R-:W1:Y:S02]  /*3c10*/  SYNCS.PHASECHK.TRANS64.TRYWAIT P0, [UR20+0x110], R4 ;  /* 0x00011004ff0075a7 */ /* 0x000e640008001114 */
[----:B-12-4-:R-:W-:Y:S05]  /*3c20*/  @!P0 BRA `(.L_x_64) ;  /* 0x0000004800b88947 */ /* 0x016fea0003800000 */
.L_x_157:
[----:B-1----:R-:W1:Y:S01]  /*3c30*/  LDS.128 R4, [UR20+0x150] ;  /* 0x00015014ff047984 */ /* 0x002e620008000c00 */
[----:B------:R-:W-:Y:S01]  /*3c40*/  ULEA UR25, UR24, UR20, 0x3 ;  /* 0x0000001418197291 */ /* 0x000fe2000f8e18ff */
[----:B------:R-:W-:Y:S01]  /*3c50*/  SHF.L.U32 R2, R9, 0x1f, RZ ;  /* 0x0000001f09027819 */ /* 0x000fe200000006ff */
[----:B------:R-:W-:Y:S01]  /*3c60*/  @!PT LDS RZ, [RZ] ;  /* 0x00000000fffff984 */ /* 0x000fe20000000800 */
[----:B------:R-:W-:Y:S01]  /*3c70*/  @!PT LDS RZ, [RZ] ;  /* 0x00000000fffff984 */ /* 0x000fe20000000800 */
[----:B------:R-:W-:Y:S01]  /*3c80*/  @!PT LDS RZ, [RZ] ;  /* 0x00000000fffff984 */ /* 0x000fe20000000800 */
[----:B------:R-:W-:Y:S01]  /*3c90*/  @!PT LDS RZ, [RZ] ;  /* 0x00000000fffff984 */ /* 0x000fe20000000800 */
[----:B------:R2:W-:Y:S06]  /*3ca0*/  MEMBAR.ALL.CTA ;  /* 0x0000000000007992 */ /* 0x0005ec0000008000 */
[----:B--2---:R-:W2:Y:S02]  /*3cb0*/  FENCE.VIEW.ASYNC.S ;  /* 0x00000000000073c6 */ /* 0x004ea40000000000 */
[----:B--2---:R-:W-:Y:S01]  /*3cc0*/  SYNCS.ARRIVE.TRANS64.RED.A1T0 RZ, [UR34], RZ ;  /* 0x000000ffffff79a7 */ /* 0x004fe20008100422 */
[----:B------:R-:W2:Y:S01]  /*3cd0*/  SYNCS.PHASECHK.TRANS64.TRYWAIT P0, [UR25+0x130], R2 ;  /* 0x00013002ff0075a7 */ /* 0x000ea20008001119 */
[----:B-1----:R-:W-:Y:S01]  /*3ce0*/  LOP3.LUT P3, RZ, R6, 0x1, RZ, 0xc0, !PT ;  /* 0x0000000106ff7812 */ /* 0x002fe2000786c0ff */
[----:B--2---:R-:W-:-:S12]  /*3cf0*/  @!P0 BRA `(.L_x_65) ;  /* 0x00000048009c8947 */ /* 0x004fd80003800000 */
.L_x_159:
[----:B------:R-:W-:Y:S05]  /*3d00*/  BRA.U !UP3, `(.L_x_66) ;  /* 0x000000010bf87547 */ /* 0x000fea000b800000 */
[----:B-1----:R-:W-:Y:S01]  /*3d10*/  IMAD.U32 R2, RZ, RZ, UR24 ;  /* 0x00000018ff027e24 */ /* 0x002fe2000f8e00ff */
[----:B------:R-:W-:-:S04]  /*3d20*/  ULEA UR4, UR19, UR20, 0x3 ;  /* 0x0000001413047291 */ /* 0x000fc8000f8e18ff */
[----:B------:R-:W-:-:S05]  /*3d30*/  LEA R2, R2, R1, 0x2 ;  /* 0x0000000102027211 */ /* 0x000fca00078e10ff */
[----:B------:R1:W5:Y:S01]  /*3d40*/  LDL R4, [R2] ;  /* 0x0000000002047983 */ /* 0x0003620000100800 */
[----:B------:R-:W-:Y:S01]  /*3d50*/  UPLOP3.LUT UP2, UPT, UPT, UPT, UPT, 0x40, 0x4 ;  /* 0x000000000004789c */ /* 0x000fe20003f4e870 */
[----:B------:R-:W-:Y:S01]  /*3d60*/  UMOV UR17, UR35 ;  /* 0x0000002300117c82 */ /* 0x000fe20008000000 */
[----:B-1----:R-:W-:-:S04]  /*3d70*/  SHF.L.U32 R2, R3, 0x1f, RZ ;  /* 0x0000001f03027819 */ /* 0x002fc800000006ff */
[----:B------:R1:W2:Y:S01]  /*3d80*/  SYNCS.PHASECHK.TRANS64.TRYWAIT P2, [UR4], R2 ;  /* 0x00000002ff0075a7 */ /* 0x0002a20008041104 */
[----:B------:R-:W-:-:S05]  /*3d90*/  UMOV UR4, UR19 ;  /* 0x0000001300047c82 */ /* 0x000fca0008000000 */
.L_x_69:
[----:B------:R-:W-:Y:S01]  /*3da0*/  ULEA UR18, UR4, UR20, 0x3 ;  /* 0x0000001404127291 */ /* 0x000fe2000f8e18ff */
[----:B--234-:R-:W-:Y:S11]  /*3db0*/  @P2 BRA `(.L_x_67) ;  /* 0x00000000000c2947 */ /* 0x01cff60003800000 */
[----:B------:R-:W-:Y:S04]  /*3dc0*/  SHF.L.U32 R5, R3, 0x1f, RZ ;  /* 0x0000001f03057819 */ /* 0x000fe800000006ff */
[----:B------:R-:W2:Y:S02]  /*3dd0*/  SYNCS.PHASECHK.TRANS64.TRYWAIT P0, [UR18], R5 ;  /* 0x00000005ff0075a7 */ /* 0x000ea40008001112 */
[----:B--2---:R-:W-:Y:S05]  /*3de0*/  @!P0 BRA `(.L_x_68) ;  /* 0x0000004800788947 */ /* 0x004fea0003800000 */
.L_x_67:
[----:B------:R-:W-:Y:S01]  /*3df0*/  UISETP.NE.AND UP0, UPT, UR17, URZ, UPT ;  /* 0x000000ff1100728c */ /* 0x000fe2000bf05270 */
[----:B------:R-:W-:Y:S01]  /*3e00*/  PLOP3.LUT P2, PT, PT, PT, PT, 0x80, 0x8 ;  /* 0x000000000008781c */ /* 0x000fe20003f4f070 */
[----:B------:R-:W-:Y:S01]  /*3e10*/  UIADD3 UR5, UPT, UPT, UR4, 0x1, URZ ;  /* 0x0000000104057890 */ /* 0x000fe2000fffe0ff */
[----:B------:R-:W-:Y:S11]  /*3e20*/  ELECT P1, URZ, PT ;  /* 0x0000000000ff782f */ /* 0x000ff60003820000 */
[----:B------:R-:W-:Y:S02]  /*3e30*/  @!UPT UIADD3 URZ, UPT, UPT, URZ, URZ, URZ ;  /* 0x000000fffffff290 */ /* 0x000fe4000fffe0ff */
[C---:B-----5:R-:W-:Y:S01]  /*3e40*/  @P1 R2UR.BROADCAST UR8, R4.reuse ;  /* 0x00000000040812ca */ /* 0x060fe200008e0000 */
[----:B------:R-:W-:Y:S01]  /*3e50*/  UISETP.NE.AND UP1, UPT, UR5, 0xd, UPT ;  /* 0x0000000d0500788c */ /* 0x000fe2000bf25270 */
[----:B------:R-:W-:Y:S01]  /*3e60*/  PLOP3.LUT P0, PT, PT, PT, UP0, 0x80, 0x8 ;  /* 0x000000000008781c */ /* 0x000fe20003f0f008 */
[----:B------:R-:W-:Y:S02]  /*3e70*/  ULEA UR10, UR4, UR23, 0x9 ;  /* 0x00000017040a7291 */ /* 0x000fe4000f8e48ff */
[----:B------:R-:W-:Y:S02]  /*3e80*/  USEL UR6, URZ, 0x1, UP1 ;  /* 0x00000001ff067887 */ /* 0x000fe40008800000 */
[----:B------:R-:W-:Y:S02]  /*3e90*/  USEL UR19, UR5, URZ, UP1 ;  /* 0x000000ff05137287 */ /* 0x000fe40008800000 */
[----:B------:R-:W-:Y:S02]  /*3ea0*/  ULEA UR14, UR4, UR22, 0x9 ;  /* 0x00000016040e7291 */ /* 0x000fe4000f8e48ff */
[----:B------:R-:W-:Y:S01]  /*3eb0*/  @UP0 ULEA UR5, UR19, UR20, 0x3 ;  /* 0x0000001413050291 */ /* 0x000fe2000f8e18ff */
[----:B------:R-:W-:Y:S01]  /*3ec0*/  LOP3.LUT R3, R3, UR6, RZ, 0x3c, !PT ;  /* 0x0000000603037c12 */ /* 0x000fe2000f8e3cff */
[----:B------:R-:W-:Y:S02]  /*3ed0*/  UIADD3 UR6, UPT, UPT, UR10, 0x80, URZ ;  /* 0x000000800a067890 */ /* 0x000fe4000fffe0ff */
[----:B------:R-:W-:Y:S01]  /*3ee0*/  UIADD3 UR4, UPT, UPT, UR14, 0x2, URZ ;  /* 0x000000020e047890 */ /* 0x000fe2000fffe0ff */
[----:B-1----:R-:W-:Y:S01]  /*3ef0*/  @P0 SHF.L.U32 R2, R3, 0x1f, RZ ;  /* 0x0000001f03020819 */ /* 0x002fe200000006ff */
[----:B------:R-:W-:Y:S01]  /*3f00*/  UIADD3 UR12, UPT, UPT, UR10, 0x100, URZ ;  /* 0x000001000a0c7890 */ /* 0x000fe2000fffe0ff */
[----:B------:R-:W-:Y:S02]  /*3f10*/  UMOV UR11, 0x40004040 ;  /* 0x40004040000b7882 */ /* 0x000fe40000000000 */
[----:B------:R3:W4:Y:S01]  /*3f20*/  @P0 SYNCS.PHASECHK.TRANS64.TRYWAIT P2, [UR5], R2 ;  /* 0x00000002ff0005a7 */ /* 0x0007220008041105 */
[----:B------:R-:W-:Y:S11]  /*3f30*/  ELECT P0, URZ, PT ;  /* 0x0000000000ff782f */ /* 0x000ff60003800000 */
[----:B------:R-:W-:Y:S02]  /*3f40*/  @!UPT UIADD3 URZ, UPT, UPT, URZ, URZ, URZ ;  /* 0x000000fffffff290 */ /* 0x000fe4000fffe0ff */
[C---:B------:R-:W-:Y:S02]  /*3f50*/  @P0 R2UR.BROADCAST UR16, R4.reuse ;  /* 0x00000000041002ca */ /* 0x040fe400008e0000 */
[----:B------:R-:W-:Y:S01]  /*3f60*/  ELECT P0, URZ, PT ;  /* 0x0000000000ff782f */ /* 0x000fe20003800000 */
[----:B------:R-:W-:Y:S01]  /*3f70*/  UMOV UR15, 0x40004040 ;  /* 0x40004040000f7882 */ /* 0x000fe20000000000 */
[----:B------:R-:W-:Y:S01]  /*3f80*/  UMOV UR7, 0x40004040 ;  /* 0x4000404000077882 */ /* 0x000fe20000000000 */
[----:B------:R1:W-:Y:S01]  /*3f90*/  UTCHMMA gdesc[UR14], gdesc[UR10], tmem[UR8], tmem[UR32], idesc[UR33], UP2 ;  /* 0x00ff200a0e0075ea */ /* 0x0003e20009000008 */
[----:B------:R-:W-:Y:S01]  /*3fa0*/  UPLOP3.LUT UP2, UPT, UPT, UPT, UPT, 0x80, 0x8 ;  /* 0x000000000008789c */ /* 0x000fe20003f4f070 */
[----:B------:R-:W-:Y:S01]  /*3fb0*/  UMOV UR5, 0x40004040 ;  /* 0x4000404000057882 */ /* 0x000fe20000000000 */
[----:B------:R-:W-:Y:S01]  /*3fc0*/  UMOV UR13, 0x40004040 ;  /* 0x40004040000d7882 */ /* 0x000fe20000000000 */
[----:B------:R-:W-:Y:S04]  /*3fd0*/  UMOV UR9, 0x40004040 ;  /* 0x4000404000097882 */ /* 0x000fe80000000000 */
[----:B------:R2:W-:Y:S01]  /*3fe0*/  UTCHMMA gdesc[UR4], gdesc[UR6], tmem[UR16], tmem[UR30], idesc[UR31], UPT ;  /* 0x00ff1e06040075ea */ /* 0x0005e2000b800010 */
[----:B-1----:R-:W-:Y:S01]  /*3ff0*/  UIADD3 UR8, UPT, UPT, UR14, 0x4, URZ ;  /* 0x000000040e087890 */ /* 0x002fe2000fffe0ff */
[C---:B------:R-:W-:Y:S02]  /*4000*/  @P0 R2UR.BROADCAST UR15, R4.reuse ;  /* 0x00000000040f02ca */ /* 0x040fe400008e0000 */
[----:B------:R-:W-:Y:S01]  /*4010*/  ELECT P0, URZ, PT ;  /* 0x0000000000ff782f */ /* 0x000fe20003800000 */
[----:B------:R-:W-:Y:S02]  /*4020*/  UIADD3 UR10, UPT, UPT, UR10, 0x180, URZ ;  /* 0x000001800a0a7890 */ /* 0x000fe4000fffe0ff */
[----:B--2---:R-:W-:Y:S10]  /*4030*/  UIADD3 UR6, UPT, UPT, UR14, 0x6, URZ ;  /* 0x000000060e067890 */ /* 0x004ff4000fffe0ff */
[----:B------:R-:W-:Y:S01]  /*4040*/  @P0 R2UR.BROADCAST UR14, R4 ;  /* 0x00000000040e02ca */ /* 0x000fe200008e0000 */
[----:B------:R-:W-:Y:S02]  /*4050*/  UIADD3 UR5, UPT, UPT, UR18, 0x68, URZ ;  /* 0x0000006812057890 */ /* 0x000fe4000fffe0ff */
[----:B------:R-:W-:Y:S01]  /*4060*/  UIADD3 UR4, UPT, UPT, UR17, 0x1, URZ ;  /* 0x0000000111047890 */ /* 0x000fe2000fffe0ff */
[----:B------:R1:W-:Y:S03]  /*4070*/  UTCHMMA gdesc[UR8], gdesc[UR12], tmem[UR15], tmem[UR28], idesc[UR29], UPT ;  /* 0x00ff1c0c080075ea */ /* 0x0003e6000b80000f */
[----:B------:R-:W-:Y:S03]  /*4080*/  UISETP.GT.U32.AND UP0, UPT, UR4, 0x1, UPT ;  /* 0x000000010400788c */ /* 0x000fe6000bf04070 */
[----:B------:R-:W-:Y:S03]  /*4090*/  UMOV UR4, UR19 ;  /* 0x0000001300047c82 */ /* 0x000fe60008000000 */
[----:B------:R3:W-:Y:S01]  /*40a0*/  UTCHMMA gdesc[UR6], gdesc[UR10], tmem[UR14], tmem[UR26], idesc[UR27], UPT ;  /* 0x00ff1a0a060075ea */ /* 0x0007e2000b80000e */
[----:B------:R3:W-:Y:S01]  /*40b0*/  UTCBAR.MULTICAST [UR5], URZ, UR21 ;  /* 0x000000ff050073e9 */ /* 0x0007e20008000815 */
[----:B-1----:R-:W-:Y:S07]  /*40c0*/  UIADD3 UR8, UPT, UPT, UR17, -0x1, URZ ;  /* 0xffffffff11087890 */ /* 0x002fee000fffe0ff */
[----:B------:R-:W-:Y:S01]  /*40d0*/  UMOV UR17, UR8 ;  /* 0x0000000800117c82 */ /* 0x000fe20008000000 */
[----:B------:R-:W-:Y:S05]  /*40e0*/  BRA.U UP0, `(.L_x_69) ;  /* 0xfffffffd002c7547 */ /* 0x000fea000b83ffff */
.L_x_66:
[----:B------:R-:W-:Y:S01]  /*40f0*/  UIADD3 UR4, UPT, UPT, UR24, 0x1, URZ ;  /* 0x0000000118047890 */ /* 0x000fe2000fffe0ff */
[----:B------:R-:W-:Y:S01]  /*4100*/  LOP3.LUT R8, R8, 0x1, RZ, 0x3c, !PT ;  /* 0x0000000108087812 */ /* 0x000fe200078e3cff */
[----:B---3--:R-:W-:Y:S02]  /*4110*/  UIADD3 UR5, UPT, UPT, UR25, 0x120, URZ ;  /* 0x0000012019057890 */ /* 0x008fe4000fffe0ff */
[----:B------:R-:W-:-:S04]  /*4120*/  UISETP.NE.AND UP0, UPT, UR4, 0x2, UPT ;  /* 0x000000020400788c */ /* 0x000fc8000bf05270 */
[----:B------:R-:W-:Y:S02]  /*4130*/  USEL UR6, URZ, 0x1, UP0 ;  /* 0x00000001ff067887 */ /* 0x000fe40008000000 */
[----:B------:R-:W-:Y:S01]  /*4140*/  USEL UR24, UR4, URZ, UP0 ;  /* 0x000000ff04187287 */ /* 0x000fe20008000000 */
[----:B------:R2:W-:Y:S03]  /*4150*/  UTCBAR [UR5], URZ ;  /* 0x000000ff050073e9 */ /* 0x0005e600080000ff */
[----:B------:R-:W-:Y:S01]  /*4160*/  LOP3.LUT R9, R9, UR6, RZ, 0x3c, !PT ;  /* 0x0000000609097c12 */ /* 0x000fe2000f8e3cff */
[----:B------:R-:W-:Y:S07]  /*4170*/  @P3 BRA `(.L_x_70) ;  /* 0xfffffff800a03947 */ /* 0x000fee000383ffff */
[----:B------:R-:W3:Y:S01]  /*4180*/  S2UR UR6, SR_CgaCtaId ;  /* 0x00000000000679c3 */ /* 0x000ee20000008800 */
[----:B------:R-:W-:Y:S01]  /*4190*/  ELECT P0, URZ, PT ;  /* 0x0000000000ff782f */ /* 0x000fe20003800000 */
[----:B-1----:R-:W-:Y:S01]  /*41a0*/  IMAD.MOV.U32 R2, RZ, RZ, 0x1 ;  /* 0x00000001ff027424 */ /* 0x002fe200078e00ff */
[----:B------:R-:W-:Y:S01]  /*41b0*/  UIADD3 UR20, UPT, UPT, UR20, 0x130, URZ ;  /* 0x0000013014147890 */ /* 0x000fe2000fffe0ff */
[----:B------:R-:W-:Y:S01]  /*41c0*/  SHF.L.U32 R3, R9, 0x1f, RZ ;  /* 0x0000001f09037819 */ /* 0x000fe200000006ff */
[----:B------:R-:W-:-:S03]  /*41d0*/  UMOV UR4, 0x40 ;  /* 0x0000004000047882 */ /* 0x000fc60000000000 */
[----:B------:R-:W-:Y:S01]  /*41e0*/  UVIRTCOUNT.DEALLOC.SMPOOL 0x80 ;  /* 0x000000800000784c */ /* 0x000fe20000000000 */
[----:B---3--:R-:W-:Y:S02]  /*41f0*/  ULEA UR6, UR6, UR4, 0x18 ;  /* 0x0000000406067291 */ /* 0x008fe4000f8ec0ff */
[----:B------:R-:W-:-:S07]  /*4200*/  ULEA UR4, UR24, UR20, 0x3 ;  /* 0x0000001418047291 */ /* 0x000fce000f8e18ff */
[----:B------:R1:W-:Y:S02]  /*4210*/  @P0 STS.U8 [UR6+0x1c], R2 ;  /* 0x00001c02ff000988 */ /* 0x0003e40008000006 */
[----:B------:R-:W3:Y:S02]  /*4220*/  SYNCS.PHASECHK.TRANS64.TRYWAIT P0, [UR4], R3 ;  /* 0x00000003ff0075a7 */ /* 0x000ee40008001104 */
[----:B-1-3--:R-:W-:Y:S05]  /*4230*/  @!P0 BRA `(.L_x_71) ;  /* 0x00000044007c8947 */ /* 0x00afea0003800000 */
.L_x_162:
[----:B------:R-:W-:-:S04]  /*4240*/  UIADD3 UR4, UPT, UPT, UR24, 0x1, URZ ;  /* 0x0000000118047890 */ /* 0x000fc8000fffe0ff */
[----:B------:R-:W-:-:S04]  /*4250*/  UISETP.NE.AND UP0, UPT, UR4, 0x2, UPT ;  /* 0x000000020400788c */ /* 0x000fc8000bf05270 */
[----:B--2---:R-:W-:Y:S02]  /*4260*/  USEL UR5, URZ, 0x1, UP0 ;  /* 0x00000001ff057887 */ /* 0x004fe40008000000 */
[----:B------:R-:W-:-:S04]  /*4270*/  USEL UR4, UR4, URZ, UP0 ;  /* 0x000000ff04047287 */ /* 0x000fc80008000000 */
[----:B------:R-:W-:Y:S01]  /*4280*/  ULEA UR4, UR4, UR20, 0x3 ;  /* 0x0000001404047291 */ /* 0x000fe2000f8e18ff */
[----:B-1----:R-:W-:-:S04]  /*4290*/  LOP3.LUT R3, R9, UR5, RZ, 0x3c, !PT ;  /* 0x0000000509037c12 */ /* 0x002fc8000f8e3cff */
[----:B------:R-:W-:-:S04]  /*42a0*/  SHF.L.U32 R3, R3, 0x1f, RZ ;  /* 0x0000001f03037819 */ /* 0x000fc800000006ff */
[----:B------:R-:W1:Y:S02]  /*42b0*/  SYNCS.PHASECHK.TRANS64.TRYWAIT P0, [UR4], R3 ;  /* 0x00000003ff0075a7 */ /* 0x000e640008001104 */
[----:B-1----:R-:W-:Y:S05]  /*42c0*/  @!P0 BRA `(.L_x_72) ;  /* 0x0000004400708947 */ /* 0x002fea0003800000 */
.L_x_164:
[----:B------:R-:W-:Y:S01]  /*42d0*/  NOP ;  /* 0x0000000000007918 */ /* 0x000fe20000000000 */
[----:B-1----:R-:W1:Y:S01]  /*42e0*/  LDS R2, [UR6+0x14] ;  /* 0x00001406ff027984 */ /* 0x002e620008000800 */
[----:B------:R-:W-:Y:S01]  /*42f0*/  LOP3.LUT R3, R0, 0xffff, RZ, 0xc0, !PT ;  /* 0x0000ffff00037812 */ /* 0x000fe200078ec0ff */
[----:B------:R-:W-:-:S03]  /*4300*/  IMAD.MOV.U32 R0, RZ, RZ, 0xffff ;  /* 0x0000ffffff007424 */ /* 0x000fc600078e00ff */
[----:B------:R-:W-:-:S04]  /*4310*/  SHF.R.U32.HI R3, RZ, 0x5, R3 ;  /* 0x00000005ff037819 */ /* 0x000fc80000011603 */
[----:B------:R-:W-:-:S04]  /*4320*/  SHF.L.U32 R0, R0, R3, RZ ;  /* 0x0000000300007219 */ /* 0x000fc800000006ff */
[----:B-1----:R-:W-:-:S04]  /*4330*/  LOP3.LUT R2, R2, R0, RZ, 0xc0, !PT ;  /* 0x0000000002027212 */ /* 0x002fc800078ec0ff */
[----:B------:R-:W-:Y:S01]  /*4340*/  ISETP.NE.AND P0, PT, R2, R0, PT ;  /* 0x000000000200720c */ /* 0x000fe20003f05270 */
[----:B------:R-:W-:-:S05]  /*4350*/  IMAD.MOV.U32 R2, RZ, RZ, 0x1 ;  /* 0x00000001ff027424 */ /* 0x000fca00078e00ff */
[----:B------:R-:W-:-:S07]  /*4360*/  SHF.L.U32 R2, R2, R3, RZ ;  /* 0x0000000302027219 */ /* 0x000fce00000006ff */
[----:B------:R-:W-:Y:S05]  /*4370*/  @P0 BRA `(.L_x_73) ;  /* 0x00000000005c0947 */ /* 0x000fea0003800000 */
[----:B------:R-:W1:Y:S02]  /*4380*/  LDS R3, [UR6+0x18] ;  /* 0x00001806ff037984 */ /* 0x000e640008000800 */
[----:B-1----:R-:W-:-:S04]  /*4390*/  LOP3.LUT R3, R3, R2, RZ, 0xc0, !PT ;  /* 0x0000000203037212 */ /* 0x002fc800078ec0ff */
[----:B------:R-:W-:-:S13]  /*43a0*/  ISETP.NE.AND P0, PT, R3, R2, PT ;  /* 0x000000020300720c */ /* 0x000fda0003f05270 */
[----:B------:R-:W-:Y:S05]  /*43b0*/  @P0 BRA `(.L_x_74) ;  /* 0x0000000000400947 */ /* 0x000fea0003800000 */
[----:B------:R-:W-:Y:S01]  /*43c0*/  R2UR UR4, R0 ;  /* 0x00000000000472ca */ /* 0x000fe200000e0000 */
[----:B------:R-:W1:Y:S01]  /*43d0*/  S2R R3, SR_LANEID ;  /* 0x0000000000037919 */ /* 0x000e620000000000 */
[----:B------:R-:W-:-:S04]  /*43e0*/  LOP3.LUT R2, RZ, R2, RZ, 0x33, !PT ;  /* 0x00000002ff027212 */ /* 0x000fc800078e33ff */
[----:B------:R-:W2:Y:S07]  /*43f0*/  REDUX UR7, R2 ;  /* 0x00000000020773c4 */ /* 0x000eae0000000000 */
[----:B------:R-:W-:-:S03]  /*4400*/  ULOP3.LUT UR5, URZ, UR4, URZ, 0x33, !UPT ;  /* 0x00000004ff057292 */ /* 0x000fc6000f8e33ff */
[----:B------:R-:W-:Y:S02]  /*4410*/  VOTEU.ANY UR4, UPT, PT ;  /* 0x0000000000047886 */ /* 0x000fe400038e0100 */
[----:B------:R-:W-:Y:S01]  /*4420*/  UFLO.U32 UR4, UR4 ;  /* 0x00000004000472bd */ /* 0x000fe200080e0000 */
[----:B------:R-:W-:-:S04]  /*4430*/  IMAD.U32 R0, RZ, RZ, UR5 ;  /* 0x00000005ff007e24 */ /* 0x000fc8000f8e00ff */
[----:B------:R2:W3:Y:S02]  /*4440*/  REDUX UR8, R0 ;  /* 0x00000000000873c4 */ /* 0x0004e40000000000 */
[----:B------:R1:W-:Y:S02]  /*4450*/  UTCATOMSWS.AND URZ, UR5 ;  /* 0x0000000500ff79e3 */ /* 0x0003e40008000000 */
[----:B-1----:R-:W-:Y:S01]  /*4460*/  ISETP.EQ.U32.AND P0, PT, R3, UR4, PT ;  /* 0x0000000403007c0c */ /* 0x002fe2000bf02070 */
[----:B--2---:R-:W-:Y:S02]  /*4470*/  IMAD.U32 R0, RZ, RZ, UR7 ;  /* 0x00000007ff007e24 */ /* 0x004fe4000f8e00ff */
[----:B---3--:R-:W-:-:S10]  /*4480*/  IMAD.U32 R2, RZ, RZ, UR8 ;  /* 0x00000008ff027e24 */ /* 0x008fd4000f8e00ff */
[----:B------:R1:W-:Y:S04]  /*4490*/  @P0 ATOMS.AND RZ, [UR6+0x14], R2 ;  /* 0x00001402ffff098c */ /* 0x0003e8000a800006 */
[----:B------:R1:W-:Y:S01]  /*44a0*/  @P0 ATOMS.AND RZ, [UR6+0x18], R0 ;  /* 0x00001800ffff098c */ /* 0x0003e2000a800006 */
[----:B------:R-:W-:Y:S05]  /*44b0*/  BRA `(.L_x_75) ;  /* 0x0000000000147947 */ /* 0x000fea0003800000 */
.L_x_74:
[----:B------:R-:W-:Y:S02]  /*44c0*/  MOV R2, 0x44e0 ;  /* 0x000044e000027802 */ /* 0x000fe40000000f00 */
[----:B----45:R-:W-:Y:S05]  /*44d0*/  CALL.REL.NOINC `($__internal_0_$__cuda_sm10x_tcgen05_guardrail_trap_col_being_dealloced_not_returned_by_alloc) ;  /* 0x0000004400e87944 */ /* 0x030fea0003c00000 */
[----:B------:R-:W-:Y:S05]  /*44e0*/  BRA `(.L_x_75) ;  /* 0x0000000000087947 */ /* 0x000fea0003800000 */
.L_x_73:
[----:B------:R-:W-:Y:S02]  /*44f0*/  MOV R2, 0x4510 ;  /* 0x0000451000027802 */ /* 0x000fe40000000f00 */
[----:B----45:R-:W-:Y:S05]  /*4500*/  CALL.REL.NOINC `($__internal_2_$__cuda_sm10x_tcgen05_guardrail_trap_unallocated_columns_being_dealloced) ;  /* 0x0000004400f47944 */ /* 0x030fea0003c00000 */
.L_x_75:
[----:B------:R-:W-:Y:S01]  /*4510*/  NOP ;  /* 0x0000000000007918 */ /* 0x000fe20000000000 */
[----:B------:R-:W-:Y:S05]  /*4520*/  EXIT ;  /* 0x000000000000794d */ /* 0x000fea0003800000 */
.L_x_59:
[----:B------:R-:W-:-:S09]  /*4530*/  UISETP.NE.OR UP0, UPT, UR18, 0x3, !UP3 ;  /* 0x000000031200788c */ /* 0x000fd2000df05670 */
[----:B------:R-:W-:Y:S05]  /*4540*/  BRA.U UP0, `(.L_x_76) ;  /* 0x0000001100847547 */ /* 0x000fea000b800000 */
[----:B------:R-:W1:Y:S01]  /*4550*/  LDCU.64 UR4, c[0x0][0x988] ;  /* 0x00013100ff0477ac */ /* 0x000e620008000a00 */
[----:B------:R-:W2:Y:S01]  /*4560*/  S2UR UR6, SR_CgaCtaId ;  /* 0x00000000000679c3 */ /* 0x000ea20000008800 */
[----:B------:R-:W-:Y:S01]  /*4570*/  R2UR UR36, R44 ;  /* 0x000000002c2472ca */ /* 0x000fe200000e0000 */
[----:B------:R-:W-:Y:S01]  /*4580*/  HFMA2 R9, -RZ, RZ, 0, 0 ;  /* 0x00000000ff097431 */ /* 0x000fe200000001ff */
[----:B------:R-:W3:Y:S01]  /*4590*/  LDCU UR30, c[0x0][0x370] ;  /* 0x00006e00ff1e77ac */ /* 0x000ee20008000800 */
[----:B------:R-:W-:Y:S01]  /*45a0*/  R2UR UR31, R45 ;  /* 0x000000002d1f72ca */ /* 0x000fe200000e0000 */
[----:B------:R-:W-:Y:S01]  /*45b0*/  IMAD.MOV.U32 R10, RZ, RZ, 0x1 ;  /* 0x00000001ff0a7424 */ /* 0x000fe200078e00ff */
[----:B------:R-:W4:Y:S02]  /*45c0*/  LDCU.128 UR32, c[0x0][0xc10] ;  /* 0x00018200ff2077ac */ /* 0x000f240008000c00 */
[----:B------:R-:W3:Y:S01]  /*45d0*/  LDC.64 R12, c[0x0][0x348] ;  /* 0x0000d200ff0c7b82 */ /* 0x000ee20000000a00 */
[----:B------:R-:W-:Y:S01]  /*45e0*/  IMAD.MOV.U32 R3, RZ, RZ, 0x1000 ;  /* 0x00001000ff037424 */ /* 0x000fe200078e00ff */
[----:B------:R-:W4:Y:S01]  /*45f0*/  LDCU UR27, c[0x0][0x374] ;  /* 0x00006e80ff1b77ac */ /* 0x000f220008000800 */
[----:B------:R-:W3:Y:S01]  /*4600*/  LDCU.64 UR28, c[0x0][0x990] ;  /* 0x00013200ff1c77ac */ /* 0x000ee20008000a00 */
[----:B------:R-:W3:Y:S01]  /*4610*/  LDCU UR17, c[0x0][0xc0c] ;  /* 0x00018180ff1177ac */ /* 0x000ee20008000800 */
[----:B-1----:R-:W-:Y:S01]  /*4620*/  UISETP.NE.U32.AND UP0, UPT, UR4, URZ, UPT ;  /* 0x000000ff0400728c */ /* 0x002fe2000bf05070 */
[----:B------:R-:W1:Y:S01]  /*4630*/  LDCU.128 UR40, c[0x0][0xa80] ;  /* 0x00015000ff2877ac */ /* 0x000e620008000c00 */
[----:B------:R-:W1:Y:S01]  /*4640*/  LDCU UR50, c[0x0][0xc20] ;  /* 0x00018400ff3277ac */ /* 0x000e620008000800 */
[----:B------:R-:W1:Y:S01]  /*4650*/  LDCU UR4, c[0x0][0xc30] ;  /* 0x00018600ff0477ac */ /* 0x000e620008000800 */
[----:B------:R-:W1:Y:S01]  /*4660*/  LDCU.128 UR44, c[0x0][0xa90] ;  /* 0x00015200ff2c77ac */ /* 0x000e620008000c00 */
[----:B------:R-:W-:Y:S01]  /*4670*/  UMOV UR24, 0x400 ;  /* 0x0000040000187882 */ /* 0x000fe20000000000 */
[----:B----4-:R-:W-:-:S02]  /*4680*/  UIMAD.WIDE.U32 UR8, UR27, UR35, URZ ;  /* 0x000000231b0872a5 */ /* 0x010fc4000f8e00ff */
[----:B--2---:R-:W-:Y:S02]  /*4690*/  ULEA UR24, UR6, UR24, 0x18 ;  /* 0x0000001806187291 */ /* 0x004fe4000f8ec0ff */
[----:B---3--:R-:W-:Y:S02]  /*46a0*/  UIMAD.WIDE.U32 UR6, UR30, UR32, URZ ;  /* 0x000000201e0672a5 */ /* 0x008fe4000f8e00ff */
[----:B------:R-:W-:Y:S02]  /*46b0*/  USEL UR49, URZ, 0x1, UP5 ;  /* 0x00000001ff317887 */ /* 0x000fe4000a800000 */
[----:B------:R-:W-:Y:S02]  /*46c0*/  UISETP.NE.AND.EX UP5, UPT, UR5, URZ, UPT, UP0 ;  /* 0x000000ff0500728c */ /* 0x000fe4000bfa5300 */
[----:B------:R-:W-:Y:S02]  /*46d0*/  UISETP.NE.U32.AND UP6, UPT, UR28, URZ, UPT ;  /* 0x000000ff1c00728c */ /* 0x000fe4000bfc5070 */
[----:B------:R-:W-:-:S02]  /*46e0*/  UIADD3 UR37, UPT, UPT, UR24, 0x118, URZ ;  /* 0x0000011818257890 */ /* 0x000fc4000fffe0ff */
[----:B------:R-:W-:Y:S02]  /*46f0*/  UISETP.NE.AND UP0, UPT, UR39, 0x1, UPT ;  /* 0x000000012700788c */ /* 0x000fe4000bf05270 */
[----:B------:R-:W-:Y:S02]  /*4700*/  UISETP.GE.AND UP2, UPT, UR39, 0x1, UPT ;  /* 0x000000012700788c */ /* 0x000fe4000bf46270 */
[----:B------:R-:W-:Y:S01]  /*4710*/  UISETP.NE.AND UP0, UPT, UR17, 0x1, UPT ;  /* 0x000000011100788c */ /* 0x000fe2000bf05270 */
[----:B------:R-:W-:Y:S01]  /*4720*/  UMOV UR6, UR7 ;  /* 0x0000000700067c82 */ /* 0x000fe20008000000 */
[----:B------:R-:W-:Y:S01]  /*4730*/  UMOV UR38, UR9 ;  /* 0x0000000900267c82 */ /* 0x000fe20008000000 */
[----:B------:R-:W-:Y:S02]  /*4740*/  UISETP.NE.AND UP2, UPT, UR34, 0x1, UPT ;  /* 0x000000012200788c */ /* 0x000fe4000bf45270 */
[----:B-1----:R-:W-:Y:S01]  /*4750*/  UISETP.NE.AND UP0, UPT, UR40, 0x1, UPT ;  /* 0x000000012800788c */ /* 0x002fe2000bf05270 */
[----:B------:R-:W-:Y:S01]  /*4760*/  UMOV UR26, URZ ;  /* 0x000000ff001a7c82 */ /* 0x000fe20008000000 */
[----:B------:R-:W1:Y:S01]  /*4770*/  LDCU UR51, c[0x0][0xaa0] ;  /* 0x00015400ff3377ac */ /* 0x000e620008000800 */
[----:B------:R-:W-:Y:S01]  /*4780*/  UPLOP3.LUT UP4, UPT, UPT, UPT, UPT, 0x40, 0x4 ;  /* 0x000000000004789c */ /* 0x000fe20003f8e870 */
[----:B------:R-:W2:Y:S01]  /*4790*/  LDCU.64 UR18, c[0x0][0xc28] ;  /* 0x00018500ff1277ac */ /* 0x000ea20008000a00 */
[----:B------:R-:W-:-:S02]  /*47a0*/  UISETP.NE.AND.EX UP6, UPT, UR29, URZ, UPT, UP6 ;  /* 0x000000ff1d00728c */ /* 0x000fc4000bfc5360 */
[----:B------:R-:W-:Y:S02]  /*47b0*/  UPRMT UR37, URZ, 0x654, UR37 ;  /* 0x00000654ff257896 */ /* 0x000fe40008000025 */
[----:B------:R-:W-:Y:S02]  /*47c0*/  USHF.R.U32.HI UR48, URZ, UR33, UR6 ;  /* 0x00000021ff307299 */ /* 0x000fe40008011606 */
[----:B------:R-:W-:Y:S02]  /*47d0*/  USHF.R.U32.HI UR38, URZ, UR50, UR38 ;  /* 0x00000032ff267299 */ /* 0x000fe40008011626 */
[----:B------:R-:W-:Y:S02]  /*47e0*/  UISETP.NE.AND UP3, UPT, UR4, 0x1, UPT ;  /* 0x000000010400788c */ /* 0x000fe4000bf65270 */
[----:B------:R-:W-:Y:S02]  /*47f0*/  UISETP.NE.AND UP2, UPT, UR43, 0x1, UPT ;  /* 0x000000012b00788c */ /* 0x000fe4000bf45270 */
[----:B------:R-:W-:-:S11]  /*4800*/  UISETP.NE.AND UP0, UPT, UR46, 0x1, UPT ;  /* 0x000000012e00788c */ /* 0x000fd6000bf05270 */
.L_x_85:
[----:B------:R-:W-:Y:S04]  /*4810*/  SHF.L.U32 R2, R9, 0x1f, RZ ;  /* 0x0000001f09027819 */ /* 0x000fe800000006ff */
[----:B---3--:R-:W3:Y:S02]  /*4820*/  SYNCS.PHASECHK.TRANS64.TRYWAIT P0, [UR24+0x110], R2 ;  /* 0x00011002ff0075a7 */ /* 0x008ee40008001118 */
[----:B---3--:R-:W-:Y:S05]  /*4830*/  @!P0 BRA `(.L_x_77) ;  /* 0x00000040002c8947 */ /* 0x008fea0003800000 */
.L_x_166:
[----:B------:R-:W4:Y:S01]  /*4840*/  LDS.128 R4, [UR24+0x150] ;  /* 0x00015018ff047984 */ /* 0x000f220008000c00 */
[----:B------:R-:W-:Y:S01]  /*4850*/  UISETP.GE.AND UP0, UPT, UR39, 0x1, UPT ;  /* 0x000000012700788c */ /* 0x000fe2000bf06270 */
[----:B------:R-:W-:Y:S01]  /*4860*/  @!PT LDS RZ, [RZ] ;  /* 0x00000000fffff984 */ /* 0x000fe20000000800 */
[----:B------:R-:W-:Y:S01]  /*4870*/  @!PT LDS RZ, [RZ] ;  /* 0x00000000fffff984 */ /* 0x000fe20000000800 */
[----:B------:R-:W-:Y:S01]  /*4880*/  @!PT LDS RZ, [RZ] ;  /* 0x00000000fffff984 */ /* 0x000fe20000000800 */
[----:B------:R-:W-:Y:S01]  /*4890*/  @!PT LDS RZ, [RZ] ;  /* 0x00000000fffff984 */ /* 0x000fe20000000800 */
[----:B------:R1:W-:Y:S06]  /*48a0*/  MEMBAR.ALL.CTA ;  /* 0x0000000000007992 */ /* 0x0003ec0000008000 */
[----:B-1----:R-:W1:Y:S02]  /*48b0*/  FENCE.VIEW.ASYNC.S ;  /* 0x00000000000073c6 */ /* 0x002e640000000000 */
[----:B-1----:R-:W-:Y:S01]  /*48c0*/  SYNCS.ARRIVE.TRANS64.RED.A1T0 RZ, [UR37], RZ ;  /* 0x000000ffffff79a7 */ /* 0x002fe20008100425 */
[----:B----4-:R-:W-:Y:S11]  /*48d0*/  LOP3.LUT P0, RZ, R6, 0x1, RZ, 0xc0, !PT ;  /* 0x0000000106ff7812 */ /* 0x010ff6000780c0ff */
[----:B------:R-:W-:Y:S02]  /*48e0*/  @!UPT UIADD3 URZ, UPT, UPT, URZ, URZ, URZ ;  /* 0x000000fffffff290 */ /* 0x000fe4000fffe0ff */
[----:B------:R-:W-:Y:S01]  /*48f0*/  VOTEU.ANY UP2, P0 ;  /* 0x0000000000ff7886 */ /* 0x000fe20000040100 */
[----:B------:R-:W-:Y:S11]  /*4900*/  PLOP3.LUT P0, PT, PT, PT, UP2, 0x80, 0x8 ;  /* 0x000000000008781c */ /* 0x000ff60003f0f028 */
[----:B------:R-:W-:Y:S02]  /*4910*/  @!UPT UIADD3 URZ, UPT, UPT, URZ, URZ, URZ ;  /* 0x000000fffffff290 */ /* 0x000fe4000fffe0ff */
[----:B---3--:R-:W-:Y:S02]  /*4920*/  @P0 MOV R2, R4 ;  /* 0x0000000400020202 */ /* 0x008fe40000000f00 */
[----:B------:R-:W-:Y:S02]  /*4930*/  @P0 LOP3.LUT R0, R5, 0xffff, RZ, 0xc0, !PT ;  /* 0x0000ffff05000812 */ /* 0x000fe400078ec0ff */
[----:B------:R-:W-:Y:S02]  /*4940*/  @P0 R2UR UR5, R2 ;  /* 0x00000000020502ca */ /* 0x000fe400000e0000 */
[----:B------:R-:W-:Y:S11]  /*4950*/  @P0 R2UR UR4, R0 ;  /* 0x00000000000402ca */ /* 0x000ff600000e0000 */
[----:B------:R-:W-:Y:S02]  /*4960*/  @UP2 UMOV UR16, UR5 ;  /* 0x0000000500102c82 */ /* 0x000fe40008000000 */
[----:B------:R-:W-:Y:S01]  /*4970*/  @UP2 UMOV UR15, UR4 ;  /* 0x00000004000f2c82 */ /* 0x000fe20008000000 */
[----:B------:R-:W-:Y:S05]  /*4980*/  BRA.U !UP0, `(.L_x_78) ;  /* 0x0000000108c07547 */ /* 0x000fea000b800000 */
[----:B------:R-:W-:Y:S02]  /*4990*/  UIMAD.WIDE.U32 UR8, UR15, UR35, URZ ;  /* 0x000000230f0872a5 */ /* 0x000fe4000f8e00ff */
[----:B------:R-:W-:Y:S02]  /*49a0*/  UP2UR UR14, UPR, URZ, 0x4 ;  /* 0x00000004ff0e7883 */ /* 0x000fe40008000000 */
[----:B------:R-:W-:Y:S02]  /*49b0*/  UISETP.NE.AND UP2, UPT, UR34, 0x1, UPT ;  /* 0x000000012200788c */ /* 0x000fe4000bf45270 */
[----:B------:R-:W-:Y:S02]  /*49c0*/  UIMAD.WIDE.U32 UR10, UR16, UR32, URZ ;  /* 0x00000020100a72a5 */ /* 0x000fe4000f8e00ff */
[----:B------:R-:W-:Y:S02]  /*49d0*/  USEL UR4, UR27, UR38, !UP2 ;  /* 0x000000261b047287 */ /* 0x000fe4000d000000 */
[----:B------:R-:W-:Y:S02]  /*49e0*/  UISETP.NE.AND UP0, UPT, UR17, 0x1, UPT ;  /* 0x000000011100788c */ /* 0x000fe4000bf05270 */
[----:B------:R-:W-:Y:S02]  /*49f0*/  UP2UR UR22, UPR, URZ, 0x2 ;  /* 0x00000002ff167883 */ /* 0x000fe40008000000 */
[----:B------:R-:W-:Y:S02]  /*4a00*/  UISETP.NE.AND UP1, UPT, UR39, 0x1, UPT ;  /* 0x000000012700788c */ /* 0x000fe4000bf25270 */
[----:B--2---:R-:W-:Y:S02]  /*4a10*/  UIMAD.WIDE.U32 UR12, UR4, UR18, URZ ;  /* 0x00000012040c72a5 */ /* 0x004fe4000f8e00ff */
[----:B------:R-:W-:Y:S01]  /*4a20*/  USEL UR7, UR30, UR48, !UP0 ;  /* 0x000000301e077287 */ /* 0x000fe2000c000000 */
[----:B------:R-:W-:Y:S02]  /*4a30*/  UMOV UR5, UR9 ;  /* 0x0000000900057c82 */ /* 0x000fe40008000000 */
[----:B------:R-:W-:Y:S02]  /*4a40*/  USHF.R.U32.HI UR6, URZ, UR50, UR5 ;  /* 0x00000032ff067299 */ /* 0x000fe40008011605 */
[----:B------:R-:W-:Y:S02]  /*4a50*/  UIMAD.WIDE.U32 UR20, UR7, UR18, URZ ;  /* 0x00000012071472a5 */ /* 0x000fe4000f8e00ff */
[----:B------:R-:W-:Y:S02]  /*4a60*/  USEL UR6, UR15, UR6, !UP2 ;  /* 0x000000060f067287 */ /* 0x000fe4000d000000 */
[----:B------:R-:W-:Y:S01]  /*4a70*/  UISETP.NE.AND UP2, UPT, UR14, URZ, UPT ;  /* 0x000000ff0e00728c */ /* 0x000fe2000bf45270 */
[----:B------:R-:W-:Y:S01]  /*4a80*/  UMOV UR5, UR11 ;  /* 0x0000000b00057c82 */ /* 0x000fe20008000000 */
[----:B------:R-:W-:Y:S02]  /*4a90*/  UIMAD.WIDE.U32 UR10, UR6, UR18, URZ ;  /* 0x00000012060a72a5 */ /* 0x000fe4000f8e00ff */
[----:B------:R-:W-:Y:S03]  /*4aa0*/  USHF.R.U32.HI UR8, URZ, UR33, UR5 ;  /* 0x00000021ff087299 */ /* 0x000fe60008011605 */
[----:B------:R-:W-:Y:S02]  /*4ab0*/  UMOV UR5, UR13 ;  /* 0x0000000d00057c82 */ /* 0x000fe40008000000 */
[----:B------:R-:W-:Y:S03]  /*4ac0*/  @UP1 USHF.R.U32.HI UR4, URZ, UR19, UR5 ;  /* 0x00000013ff041299 */ /* 0x000fe60008011605 */
[----:B------:R-:W-:Y:S01]  /*4ad0*/  UMOV UR5, UR21 ;  /* 0x0000001500057c82 */ /* 0x000fe20008000000 */
[----:B------:R-:W-:Y:S02]  /*4ae0*/  UIMAD UR4, UR39, UR4, URZ ;  /* 0x00000004270472a4 */ /* 0x000fe4000f8e02ff */
[----:B------:R-:W-:Y:S02]  /*4af0*/  @UP1 USHF.R.U32.HI UR7, URZ, UR19, UR5 ;  /* 0x00000013ff071299 */ /* 0x000fe40008011605 */
[----:B------:R-:W-:Y:S02]  /*4b00*/  USEL UR5, UR16, UR8, !UP0 ;  /* 0x0000000810057287 */ /* 0x000fe4000c000000 */
[----:B------:R-:W-:Y:S02]  /*4b10*/  UIMAD UR8, UR39, UR7, URZ ;  /* 0x00000007270872a4 */ /* 0x000fe4000f8e02ff */
[----:B------:R-:W-:Y:S03]  /*4b20*/  UISETP.GE.AND UP0, UPT, UR6, UR4, UPT ;  /* 0x000000040600728c */ /* 0x000fe6000bf06270 */
[----:B------:R-:W-:Y:S01]  /*4b30*/  UMOV UR4, UR11 ;  /* 0x0000000b00047c82 */ /* 0x000fe20008000000 */
[----:B------:R-:W-:Y:S02]  /*4b40*/  UISETP.GE.OR UP0, UPT, UR5, UR8, UP0 ;  /* 0x000000080500728c */ /* 0x000fe40008706670 */
[----:B------:R-:W-:Y:S02]  /*4b50*/  USHF.R.U32.HI UR4, URZ, UR19, UR4 ;  /* 0x00000013ff047299 */ /* 0x000fe40008011604 */
[----:B------:R-:W-:Y:S02]  /*4b60*/  UIMAD.WIDE.U32 UR8, UR5, UR18, URZ ;  /* 0x00000012050872a5 */ /* 0x000fe4000f8e00ff */
[----:B------:R-:W-:Y:S04]  /*4b70*/  USEL UR10, UR6, UR4, !UP1 ;  /* 0x00000004060a7287 */ /* 0x000fe8000c800000 */
[----:B------:R-:W-:Y:S01]  /*4b80*/  UIADD3 UR11, UPT, UPT, -UR10, URZ, URZ ;  /* 0x000000ff0a0b7290 */ /* 0x000fe2000fffe1ff */
[----:B------:R-:W-:Y:S02]  /*4b90*/  @!UP0 UMOV UR4, UR9 ;  /* 0x0000000900048c82 */ /* 0x000fe40008000000 */
[----:B------:R-:W-:Y:S02]  /*4ba0*/  @!UP0 USHF.R.U32.HI UR4, URZ, UR19, UR4 ;  /* 0x00000013ff048299 */ /* 0x000fe40008011604 */
[----:B------:R-:W-:Y:S02]  /*4bb0*/  UIMAD UR8, UR39, UR11, UR6 ;  /* 0x0000000b270872a4 */ /* 0x000fe4000f8e0206 */
[----:B------:R-:W-:Y:S02]  /*4bc0*/  @!UP0 USEL UR4, UR5, UR4, !UP1 ;  /* 0x0000000405048287 */ /* 0x000fe4000c800000 */
[----:B------:R-:W-:Y:S02]  /*4bd0*/  UISETP.NE.AND UP1, UPT, UR22, URZ, UPT ;  /* 0x000000ff1600728c */ /* 0x000fe4000bf25270 */
[----:B------:R-:W-:Y:S02]  /*4be0*/  @!UP0 UIMAD UR8, UR7, UR8, UR4 ;  /* 0x00000008070882a4 */ /* 0x000fe4000f8e0204 */
[----:B------:R-:W-:Y:S02]  /*4bf0*/  @!UP0 UIADD3 UR9, UPT, UPT, UR10, -UR4, URZ ;  /* 0x800000040a098290 */ /* 0x000fe4000fffe0ff */
[----:B------:R-:W-:Y:S02]  /*4c00*/  UIADD3 UR4, UPT, UPT, -UR5, URZ, URZ ;  /* 0x000000ff05047290 */ /* 0x000fe4000fffe1ff */
[----:B------:R-:W-:Y:S02]  /*4c10*/  UIADD3 UR7, UPT, UPT, -UR6, URZ, URZ ;  /* 0x000000ff06077290 */ /* 0x000fe4000fffe1ff */
[----:B------:R-:W-:Y:S02]  /*4c20*/  @!UP0 UIMAD UR6, UR9, UR39, UR5 ;  /* 0x00000027090682a4 */ /* 0x000fe4000f8e0205 */
[----:B------:R-:W-:Y:S02]  /*4c30*/  UIMAD UR16, UR17, UR4, UR16 ;  /* 0x00000004111072a4 */ /* 0x000fe4000f8e0210 */
[----:B------:R-:W-:Y:S01]  /*4c40*/  UIMAD UR15, UR34, UR7, UR15 ;  /* 0x00000007220f72a4 */ /* 0x000fe2000f8e020f */
[----:B------:R-:W-:Y:S02]  /*4c50*/  @!UP0 UMOV UR5, UR8 ;  /* 0x0000000800058c82 */ /* 0x000fe40008000000 */
[----:B------:R-:W-:Y:S02]  /*4c60*/  UIMAD UR16, UR5, UR17, UR16 ;  /* 0x00000011051072a4 */ /* 0x000fe4000f8e0210 */
[----:B------:R-:W-:Y:S11]  /*4c70*/  UIMAD UR15, UR6, UR34, UR15 ;  /* 0x00000022060f72a4 */ /* 0x000ff6000f8e020f */
[----:B------:R-:W-:Y:S01]  /*4c80*/  @!UPT UIADD3 URZ, UPT, UPT, URZ, URZ, URZ ;  /* 0x000000fffffff290 */ /* 0x000fe2000fffe0ff */
.L_x_78:
[----:B------:R-:W1:Y:S01]  /*4c90*/  @!UP3 LDCU.128 UR8, c[0x0][0xc10] ;  /* 0x00018200ff08b7ac */ /* 0x000e620008000c00 */
[----:B------:R-:W-:Y:S04]  /*4ca0*/  ISETP.NE.U32.AND P1, PT, RZ, UR28, PT ;  /* 0x0000001cff007c0c */ /* 0x000fe8000bf25070 */
[----:B------:R-:W-:Y:S01]  /*4cb0*/  ISETP.NE.AND.EX P1, PT, RZ, UR29, PT, P1 ;  /* 0x0000001dff007c0c */ /* 0x000fe2000bf25310 */
[----:B------:R-:W3:Y:S01]  /*4cc0*/  @!UP3 LDCU UR5, c[0x0][0xc0c] ;  /* 0x00018180ff05b7ac */ /* 0x000ee20008000800 */
[----:B------:R-:W-:Y:S02]  /*4cd0*/  USHF.L.U32 UR25, UR23, 0x6, URZ ;  /* 0x0000000617197899 */ /* 0x000fe400080006ff */
[----:B-1----:R-:W-:Y:S07]  /*4ce0*/  UIMAD.WIDE.U32 UR6, UR16, UR8, URZ ;  /* 0x00000008100672a5 */ /* 0x002fee000f8e00ff */
[----:B------:R-:W-:Y:S01]  /*4cf0*/  @!UP3 UMOV UR4, UR7 ;  /* 0x000000070004bc82 */ /* 0x000fe20008000000 */
[----:B---3--:R-:W-:Y:S02]  /*4d00*/  @!UP3 UISETP.NE.AND UP0, UPT, UR5, 0x1, UPT ;  /* 0x000000010500b88c */ /* 0x008fe4000bf05270 */
[----:B------:R-:W-:Y:S02]  /*4d10*/  @!UP3 USHF.R.U32.HI UR4, URZ, UR9, UR4 ;  /* 0x00000009ff04b299 */ /* 0x000fe40008011604 */
[----:B------:R-:W-:Y:S02]  /*4d20*/  UIMAD.WIDE.U32 UR6, UR15, UR11, URZ ;  /* 0x0000000b0f0672a5 */ /* 0x000fe4000f8e00ff */
[----:B------:R-:W-:Y:S02]  /*4d30*/  @!UP3 USEL UR8, UR16, UR4, !UP0 ;  /* 0x000000041008b287 */ /* 0x000fe4000c000000 */
[----:B------:R-:W-:Y:S03]  /*4d40*/  @!UP3 UISETP.NE.AND UP0, UPT, UR10, 0x1, UPT ;  /* 0x000000010a00b88c */ /* 0x000fe6000bf05270 */
[----:B------:R-:W-:Y:S02]  /*4d50*/  @!UP3 UMOV UR6, UR7 ;  /* 0x000000070006bc82 */ /* 0x000fe40008000000 */
[----:B------:R-:W1:Y:S02]  /*4d60*/  @!UP3 LDCU UR4, c[0x0][0xc20] ;  /* 0x00018400ff04b7ac */ /* 0x000e640008000800 */
[----:B-1----:R-:W-:Y:S04]  /*4d70*/  @!UP3 USHF.R.U32.HI UR6, URZ, UR4, UR6 ;  /* 0x00000004ff06b299 */ /* 0x002fe80008011606 */
[----:B------:R-:W-:Y:S04]  /*4d80*/  @!UP3 USEL UR6, UR15, UR6, !UP0 ;  /* 0x000000060f06b287 */ /* 0x000fe8000c000000 */
[----:B------:R-:W-:Y:S02]  /*4d90*/  @!UP3 UIADD3 UR4, UPT, UPT, -UR8, UR6, URZ ;  /* 0x000000060804b290 */ /* 0x000fe4000fffe1ff */
[----:B------:R-:W-:Y:S02]  /*4da0*/  @!UP3 UIADD3 UR6, UPT, UPT, UR8, -UR6, URZ ;  /* 0x800000060806b290 */ /* 0x000fe4000fffe0ff */
[----:B------:R-:W-:Y:S02]  /*4db0*/  @!UP3 UIMAD UR16, UR4, UR5, UR16 ;  /* 0x000000050410b2a4 */ /* 0x000fe4000f8e0210 */
[----:B------:R-:W-:Y:S01]  /*4dc0*/  @!UP3 UIMAD UR15, UR6, UR10, UR15 ;  /* 0x0000000a060fb2a4 */ /* 0x000fe2000f8e020f */
[----:B------:R-:W-:Y:S11]  /*4dd0*/  BRA.U UP4, `(.L_x_79) ;  /* 0x0000000104107547 */ /* 0x000ff6000b800000 */
[----:B------:R-:W-:Y:S04]  /*4de0*/  MOV R2, UR49 ;  /* 0x0000003100027c02 */ /* 0x000fe80008000f00 */
[----:B------:R-:W-:Y:S04]  /*4df0*/  SHF.L.U32 R2, R2, 0x1f, RZ ;  /* 0x0000001f02027819 */ /* 0x000fe800000006ff */
[----:B------:R-:W1:Y:S02]  /*4e00*/  SYNCS.PHASECHK.TRANS64.TRYWAIT P2, [UR24+0x108], R2 ;  /* 0x00010802ff0075a7 */ /* 0x000e640008041118 */
[----:B-1----:R-:W-:Y:S05]  /*4e10*/  @!P2 BRA `(.L_x_80) ;  /* 0x0000003800cca947 */ /* 0x002fea0003800000 */
.L_x_79:
[----:B------:R-:W-:Y:S05]  /*4e20*/  BRA.U !UP6, `(.L_x_81) ;  /* 0x000000010e387547 */ /* 0x000fea000b800000 */
[----:B------:R-:W-:Y:S01]  /*4e30*/  UPLOP3.LUT UP1, UPT, UPT, UPT, UP5, 0x80, 0x8 ;  /* 0x000000000008789c */ /* 0x000fe20003f2f050 */
[----:B-1----:R-:W-:Y:S01]  /*4e40*/  HFMA2 R0, -RZ, RZ, 0, 5.9604644775390625e-08 ;  /* 0x00000001ff007431 */ /* 0x002fe200000001ff */
[----:B------:R-:W1:Y:S01]  /*4e50*/  LDCU.64 UR8, c[0x0][0x358] ;  /* 0x00006b00ff0877ac */ /* 0x000e620008000a00 */
[----:B------:R-:W-:Y:S03]  /*4e60*/  IMAD.MOV.U32 R50, RZ, RZ, 0x1 ;  /* 0x00000001ff327424 */ /* 0x000fe600078e00ff */
[----:B------:R-:W-:Y:S05]  /*4e70*/  PLOP3.LUT P2, PT, PT, PT, UP1, 0x80, 0x8 ;  /* 0x000000000008781c */ /* 0x000fea0003f4f018 */
[----:B------:R-:W3:Y:S01]  /*4e80*/  @UP1 LDCU.64 UR4, c[0x0][0x988] ;  /* 0x00013100ff0417ac */ /* 0x000ee20008000a00 */
[----:B------:R-:W-:Y:S07]  /*4e90*/  @UP1 UIMAD UR6, UR53, UR28, URZ ;  /* 0x0000001c350612a4 */ /* 0x000fee000f8e02ff */
[----:B------:R-:W-:Y:S01]  /*4ea0*/  @!P2 PRMT R50, R0, 0x7610, R50 ;  /* 0x000076100032a816 */ /* 0x000fe20000000032 */
[----:B---3--:R-:W-:Y:S06]  /*4eb0*/  @UP1 UIMAD.WIDE UR4, UR6, 0x4, UR4 ;  /* 0x00000004060418a5 */ /* 0x008fec000f8e0204 */
[----:B-----5:R-:W-:Y:S01]  /*4ec0*/  IMAD.U32 R26, RZ, RZ, UR4 ;  /* 0x00000004ff1a7e24 */ /* 0x020fe2000f8e00ff */
[----:B------:R-:W-:Y:S04]  /*4ed0*/  MOV R27, UR5 ;  /* 0x00000005001b7c02 */ /* 0x000fe80008000f00 */
[----:B------:R-:W3:Y:S01]  /*4ee0*/  @!UP1 LDCU UR4, c[0x0][0x980] ;  /* 0x00013000ff0497ac */ /* 0x000ee20008000800 */
[----:B-1----:R4:W5:Y:S02]  /*4ef0*/  @P2 LDG.E R26, desc[UR8][R26.64] ;  /* 0x000000081a1a2981 */ /* 0x002964000c1e1900 */
[----:B---34-:R-:W-:Y:S07]  /*4f00*/  @!P2 IMAD.U32 R26, RZ, RZ, UR4 ;  /* 0x00000004ff1aae24 */ /* 0x018fee000f8e00ff */
.L_x_81:
[----:B-----5:R-:W-:Y:S01]  /*4f10*/  @!P1 FSETP.EQ.AND P3, PT, R26, RZ, PT ;  /* 0x000000ff1a00920b */ /* 0x020fe20003f62000 */
[----:B------:R-:W-:Y:S01]  /*4f20*/  @!UPT UIADD3 URZ, UPT, UPT, URZ, URZ, URZ ;  /* 0x000000fffffff290 */ /* 0x000fe2000fffe0ff */
[----:B------:R-:W-:Y:S11]  /*4f30*/  @!P1 BRA `(.L_x_82) ;  /* 0x0000000000149947 */ /* 0x000ff60003800000 */
[----:B------:R-:W-:Y:S02]  /*4f40*/  LOP3.LUT P1, RZ, R50, 0xff, RZ, 0xc0, !PT ;  /* 0x000000ff32ff7812 */ /* 0x000fe4000782c0ff */
[----:B------:R-:W-:Y:S04]  /*4f50*/  PLOP3.LUT P3, PT, PT, PT, UP1, 0x80, 0x8 ;  /* 0x000000000008781c */ /* 0x000fe80003f6f018 */
[----:B------:R-:W-:Y:S07]  /*4f60*/  PLOP3.LUT P3, PT, P3, PT, PT, 0x8, 0x80 ;  /* 0x000000000080781c */ /* 0x000fee0001f6e170 */
[----:B------:R-:W-:Y:S11]  /*4f70*/  @P1 FSETP.EQ.AND P3, PT, R26, RZ, PT ;  /* 0x000000ff1a00120b */ /* 0x000ff60003f62000 */
[----:B------:R-:W-:Y:S02]  /*4f80*/  @!UPT UIADD3 URZ, UPT, UPT, URZ, URZ, URZ ;  /* 0x000000fffffff290 */ /* 0x000fe4000fffe0ff */
.L_x_82:
[----:B------:R-:W-:Y:S01]  /*4f90*/  ULEA UR7, UR26, UR24, 0x3 ;  /* 0x000000181a077291 */ /* 0x000fe2000f8e18ff */
[----:B------:R-:W-:Y:S01]  /*4fa0*/  SHF.L.U32 R8, R10, 0x1f, RZ ;  /* 0x0000001f0a087819 */ /* 0x000fe200000006ff */
[----:B------:R-:W-:Y:S02]  /*4fb0*/  USHF.L.U32 UR11, UR52, 0x6, URZ ;  /* 0x00000006340b7899 */ /* 0x000fe400080006ff */
[----:B------:R-:W-:Y:S02]  /*4fc0*/  UISETP.NE.AND UP0, UPT, UR40, 0x1, UPT ;  /* 0x000000012800788c */ /* 0x000fe4000bf05270 */
[----:B------:R-:W-:Y:S01]  /*4fd0*/  UIMAD.WIDE.U32 UR4, UR11, UR41, URZ ;  /* 0x000000290b0472a5 */ /* 0x000fe2000f8e00ff */
[----:B------:R-:W-:Y:S02]  /*4fe0*/  ELECT P2, URZ, PT ;  /* 0x0000000000ff782f */ /* 0x000fe40003840000 */
[----:B------:R-:W3:Y:S02]  /*4ff0*/  SYNCS.PHASECHK.TRANS64.TRYWAIT P1, [UR7+0xe8], R8 ;  /* 0x0000e808ff0075a7 */ /* 0x000ee40008021107 */
[----:B------:R-:W-:Y:S02]  /*5000*/  PLOP3.LUT P2, PT, P3, P2, PT, 0xf2, 0x2f ;  /* 0x00000000002f781c */ /* 0x000fe40001f45e72 */
[----:B------:R-:W-:Y:S02]  /*5010*/  UMOV UR4, UR5 ;  /* 0x0000000500047c82 */ /* 0x000fe40008000000 */
[----:B------:R-:W-:Y:S04]  /*5020*/  USHF.R.U32.HI UR4, URZ, UR42, UR4 ;  /* 0x0000002aff047299 */ /* 0x000fe80008011604 */
[----:B------:R-:W-:Y:S02]  /*5030*/  USEL UR12, UR11, UR4, !UP0 ;  /* 0x000000040b0c7287 */ /* 0x000fe4000c000000 */
[----:B------:R-:W-:Y:S02]  /*5040*/  UISETP.NE.AND UP0, UPT, UR43, 0x1, UPT ;  /* 0x000000012b00788c */ /* 0x000fe4000bf05270 */
[----:B------:R-:W-:Y:S02]  /*5050*/  UIMAD.WIDE.U32 UR4, UR12, UR44, URZ ;  /* 0x0000002c0c0472a5 */ /* 0x000fe4000f8e00ff */
[----:B------:R-:W-:Y:S01]  /*5060*/  UIADD3 UR6, UPT, UPT, -UR12, URZ, URZ ;  /* 0x000000ff0c067290 */ /* 0x000fe2000fffe1ff */
[----:B-1----:R-:W-:Y:S03]  /*5070*/  @!P2 IMAD.MOV.U32 R0, RZ, 0x20, RZ ;  /* 0x00000020ff00a824 */ /* 0x002fe600078e00ff */
[----:B------:R-:W-:Y:S01]  /*5080*/  UIMAD UR11, UR40, UR6, UR11 ;  /* 0x00000006280b72a4 */ /* 0x000fe2000f8e020b */
[----:B------:R-:W-:Y:S01]  /*5090*/  @!P2 IMAD.MOV.U32 R0, RZ, 0x400, R0 ;  /* 0x00000400ff00a824 */ /* 0x000fe200078e0000 */
[----:B------:R-:W-:Y:S02]  /*50a0*/  UMOV UR4, UR5 ;  /* 0x0000000500047c82 */ /* 0x000fe40008000000 */
[----:B------:R-:W-:Y:S04]  /*50b0*/  USHF.R.U32.HI UR4, URZ, UR45, UR4 ;  /* 0x0000002dff047299 */ /* 0x000fe80008011604 */
[----:B------:R-:W-:Y:S02]  /*50c0*/  USEL UR13, UR12, UR4, !UP0 ;  /* 0x000000040c0d7287 */ /* 0x000fe4000c000000 */
[----:B------:R-:W-:Y:S02]  /*50d0*/  UISETP.NE.AND UP0, UPT, UR46, 0x1, UPT ;  /* 0x000000012e00788c */ /* 0x000fe4000bf05270 */
[----:B------:R-:W-:Y:S07]  /*50e0*/  UIMAD.WIDE.U32 UR4, UR13, UR47, URZ ;  /* 0x0000002f0d0472a5 */ /* 0x000fee000f8e00ff */
[----:B------:R-:W-:Y:S02]  /*50f0*/  UMOV UR4, UR5 ;  /* 0x0000000500047c82 */ /* 0x000fe40008000000 */
[----:B------:R-:W-:Y:S04]  /*5100*/  USHF.R.U32.HI UR4, URZ, UR51, UR4 ;  /* 0x00000033ff047299 */ /* 0x000fe80008011604 */
[----:B------:R-:W-:Y:S02]  /*5110*/  USEL UR14, UR13, UR4, !UP0 ;  /* 0x000000040d0e7287 */ /* 0x000fe4000c000000 */
[----:B------:R-:W-:Y:S02]  /*5120*/  UIADD3 UR4, UPT, UPT, -UR13, URZ, URZ ;  /* 0x000000ff0d047290 */ /* 0x000fe4000fffe1ff */
[----:B------:R-:W-:Y:S02]  /*5130*/  UIADD3 UR5, UPT, UPT, -UR14, URZ, URZ ;  /* 0x000000ff0e057290 */ /* 0x000fe4000fffe1ff */
[----:B------:R-:W-:Y:S02]  /*5140*/  UIMAD UR12, UR43, UR4, UR12 ;  /* 0x000000042b0c72a4 */ /* 0x000fe4000f8e020c */
[----:B------:R-:W-:Y:S01]  /*5150*/  UIMAD UR13, UR46, UR5, UR13 ;  /* 0x000000052e0d72a4 */ /* 0x000fe2000f8e020d */
[----:B---3--:R-:W-:Y:S11]  /*5160*/  @!P1 BRA `(.L_x_83) ;  /* 0x0000003800109947 */ /* 0x008ff60003800000 */
.L_x_169:
[----:B------:R-:W3:Y:S01]  /*5170*/  S2UR UR52, SR_CgaCtaId ;  /* 0x00000000003479c3 */ /* 0x000ee20000008800 */
[----:B------:R-:W-:Y:S01]  /*5180*/  @!P2 R2UR UR4, R0 ;  /* 0x000000000004a2ca */ /* 0x000fe200000e0000 */
[----:B------:R-:W-:Y:S01]  /*5190*/  VOTEU.ALL UP0, P2 ;  /* 0x0000000000ff7886 */ /* 0x000fe20001000000 */
[----:B-1----:R-:W-:Y:S02]  /*51a0*/  @!P2 IADD3 R2, P1, PT, R12, 0x680, RZ ;  /* 0x000006800c02a810 */ /* 0x002fe40007f3e0ff */
[----:B------:R-:W-:Y:S02]  /*51b0*/  @P0 SHF.R.U32.HI R4, RZ, 0x10, R5 ;  /* 0x00000010ff040819 */ /* 0x000fe40000011605 */
[----:B------:R-:W-:Y:S01]  /*51c0*/  @!P2 R2UR UR6, R2 ;  /* 0x000000000206a2ca */ /* 0x000fe200000e0000 */
[----:B------:R-:W-:Y:S01]  /*51d0*/  @!P2 IMAD.X R0, RZ, RZ, R13, P1 ;  /* 0x000000ffff00a224 */ /* 0x000fe200008e060d */
[----:B------:R-:W-:Y:S01]  /*51e0*/  @!UP0 ULEA UR5, UR26, UR24, 0xc ;  /* 0x000000181a058291 */ /* 0x000fe2000f8e60ff */
[----:B------:R-:W-:Y:S03]  /*51f0*/  @P0 R2UR UR53, R4 ;  /* 0x00000000043502ca */ /* 0x000fe600000e0000 */
[----:B------:R-:W-:Y:S02]  /*5200*/  @!UP0 UIADD3 UR8, UPT, UPT, UR5, 0x200, URZ ;  /* 0x0000020005088890 */ /* 0x000fe4000fffe0ff */
[----:B------:R-:W-:Y:S01]  /*5210*/  @!UP0 UPRMT UR22, UR4, 0x5410, URZ ;  /* 0x0000541004168896 */ /* 0x000fe200080000ff */
[----:B------:R-:W-:Y:S01]  /*5220*/  @!P2 R2UR UR4, R0 ;  /* 0x000000000004a2ca */ /* 0x000fe200000e0000 */
[----:B------:R-:W-:Y:S01]  /*5230*/  UIADD3 UR5, UPT, UPT, UR26, 0x1, URZ ;  /* 0x000000011a057890 */ /* 0x000fe2000fffe0ff */
[----:B------:R-:W-:Y:S02]  /*5240*/  @!P2 IMAD.MOV.U32 R0, RZ, RZ, 0x1000 ;  /* 0x00001000ff00a424 */ /* 0x000fe400078e00ff */
[----:B------:R-:W-:Y:S01]  /*5250*/  IMAD.U32 R14, RZ, RZ, UR6 ;  /* 0x00000006ff0e7e24 */ /* 0x000fe2000f8e00ff */
[----:B------:R-:W-:Y:S04]  /*5260*/  UISETP.NE.AND UP0, UPT, UR5, 0x3, UPT ;  /* 0x000000030500788c */ /* 0x000fe8000bf05270 */
[----:B------:R-:W-:Y:S01]  /*5270*/  @!P2 R2UR UR20, R14 ;  /* 0x000000000e14a2ca */ /* 0x000fe200000e0000 */
[----:B------:R-:W-:Y:S02]  /*5280*/  USEL UR5, UR5, URZ, UP0 ;  /* 0x000000ff05057287 */ /* 0x000fe40008000000 */
[----:B------:R-:W-:Y:S01]  /*5290*/  USEL UR23, URZ, 0x1, UP0 ;  /* 0x00000001ff177887 */ /* 0x000fe20008000000 */
[----:B------:R-:W-:Y:S01]  /*52a0*/  IMAD.U32 R15, RZ, RZ, UR4 ;  /* 0x00000004ff0f7e24 */ /* 0x000fe2000f8e00ff */
[----:B------:R-:W-:Y:S01]  /*52b0*/  UIADD3 UR4, UPT, UPT, UR7, 0xd0, URZ ;  /* 0x000000d007047890 */ /* 0x000fe2000fffe0ff */
[----:B------:R-:W-:Y:S03]  /*52c0*/  VOTEU.ALL UP0, P2 ;  /* 0x0000000000ff7886 */ /* 0x000fe60001000000 */
[----:B------:R-:W-:Y:S01]  /*52d0*/  @!P2 R2UR UR21, R15 ;  /* 0x000000000f15a2ca */ /* 0x000fe200000e0000 */
[----:B---3--:R-:W-:Y:S01]  /*52e0*/  UPRMT UR6, UR52, 0x654, UR4 ;  /* 0x0000065434067896 */ /* 0x008fe20008000004 */
[----:B------:R-:W-:Y:S01]  /*52f0*/  LOP3.LUT R10, R10, UR23, RZ, 0x3c, !PT ;  /* 0x000000170a0a7c12 */ /* 0x000fe2000f8e3cff */
[----:B------:R-:W-:Y:S01]  /*5300*/  @!UP0 UMOV UR9, UR4 ;  /* 0x0000000400098c82 */ /* 0x000fe20008000000 */
[----:B------:R-:W-:Y:S01]  /*5310*/  @!UP0 UMOV UR10, UR25 ;  /* 0x00000019000a8c82 */ /* 0x000fe20008000000 */
[----:B------:R-:W-:Y:S01]  /*5320*/  ULEA UR4, UR5, UR24, 0x3 ;  /* 0x0000001805047291 */ /* 0x000fe2000f8e18ff */
[----:B------:R-:W-:Y:S07]  /*5330*/  SHF.L.U32 R2, R10, 0x1f, RZ ;  /* 0x0000001f0a027819 */ /* 0x000fee00000006ff */
[----:B------:R1:W-:Y:S01]  /*5340*/  @!UP0 UTMALDG.5D.IM2COL [UR8], [UR20], UR22 ;  /* 0x00000008140083b4 */ /* 0x0003e20008060016 */
[----:B------:R1:W-:Y:S01]  /*5350*/  @!P2 SYNCS.ARRIVE.TRANS64.RED.A0TR RZ, [UR7+0xd0], R0 ;  /* 0x0000d000ffffa9a7 */ /* 0x0003e20008300407 */
[----:B------:R-:W-:Y:S01]  /*5360*/  SYNCS.ARRIVE.TRANS64.RED.A1T0 RZ, [UR6], RZ ;  /* 0x000000ffffff79a7 */ /* 0x000fe20008100406 */
[----:B------:R-:W3:Y:S02]  /*5370*/  SYNCS.PHASECHK.TRANS64.TRYWAIT P1, [UR4+0xe8], R2 ;  /* 0x0000e802ff0075a7 */ /* 0x000ee40008021104 */
[----:B-1-3--:R-:W-:Y:S05]  /*5380*/  @!P1 BRA `(.L_x_84) ;  /* 0x0000003400a09947 */ /* 0x00afea0003800000 */
.L_x_171:
[----:B------:R-:W3:Y:S01]  /*5390*/  S2UR UR22, SR_CgaCtaId ;  /* 0x00000000001679c3 */ /* 0x000ee20000008800 */
[----:B------:R-:W-:Y:S01]  /*53a0*/  UIADD3 UR6, UPT, UPT, UR5, 0x1, URZ ;  /* 0x0000000105067890 */ /* 0x000fe2000fffe0ff */
[----:B-1----:R-:W-:Y:S01]  /*53b0*/  @!P2 IMAD.MOV.U32 R0, RZ, 0x20, RZ ;  /* 0x00000020ff00a824 */ /* 0x002fe200078e00ff */
[----:B------:R-:W-:Y:S01]  /*53c0*/  UIADD3 UR23, UPT, UPT, UR15, UR36, URZ ;  /* 0x000000240f177290 */ /* 0x000fe2000fffe0ff */
[----:B------:R-:W-:Y:S01]  /*53d0*/  @!P2 IADD3 R2, P0, PT, R12, 0x680, RZ ;  /* 0x000006800c02a810 */ /* 0x000fe20007f1e0ff */
[----:B------:R-:W-:Y:S01]  /*53e0*/  UISETP.NE.AND UP0, UPT, UR6, 0x3, UPT ;  /* 0x000000030600788c */ /* 0x000fe2000bf05270 */
[----:B------:R-:W-:Y:S01]  /*53f0*/  @!P2 IMAD.MOV.U32 R0, RZ, 0x400, R0 ;  /* 0x00000400ff00a824 */ /* 0x000fe200078e0000 */
[----:B------:R-:W-:Y:S01]  /*5400*/  LOP3.LUT R9, R9, 0x1, RZ, 0x3c, !PT ;  /* 0x0000000109097812 */ /* 0x000fe200078e3cff */
[----:B------:R-:W-:Y:S02]  /*5410*/  UIADD3 UR52, UPT, UPT, UR16, UR31, URZ ;  /* 0x0000001f10347290 */ /* 0x000fe4000fffe0ff */
[----:B------:R-:W-:Y:S01]  /*5420*/  USEL UR26, UR6, URZ, UP0 ;  /* 0x000000ff061a7287 */ /* 0x000fe20008000000 */
[----:B------:R-:W-:Y:S01]  /*5430*/  @!P2 R2UR UR6, R0 ;  /* 0x000000000006a2ca */ /* 0x000fe200000e0000 */
[----:B------:R-:W-:Y:S01]  /*5440*/  USEL UR21, URZ, 0x1, UP0 ;  /* 0x00000001ff157887 */ /* 0x000fe20008000000 */
[----:B------:R-:W-:Y:S01]  /*5450*/  @!P2 IMAD.X R0, RZ, RZ, R13, P0 ;  /* 0x000000ffff00a224 */ /* 0x000fe200000e060d */
[----:B------:R-:W-:Y:S01]  /*5460*/  VOTEU.ALL UP0, P2 ;  /* 0x0000000000ff7886 */ /* 0x000fe20001000000 */
[----:B------:R-:W-:Y:S03]  /*5470*/  UPLOP3.LUT UP4, UPT, UPT, UPT, UPT, 0x80, 0x8 ;  /* 0x000000000008789c */ /* 0x000fe60003f8f070 */
[----:B------:R-:W-:Y:S01]  /*5480*/  LOP3.LUT R10, R10, UR21, RZ, 0x3c, !PT ;  /* 0x000000150a0a7c12 */ /* 0x000fe2000f8e3cff */
[----:B------:R-:W-:Y:S02]  /*5490*/  @!UP0 ULEA UR5, UR5, UR24, 0xc ;  /* 0x0000001805058291 */ /* 0x000fe4000f8e60ff */
[----:B------:R-:W-:Y:S02]  /*54a0*/  @!UP0 UIADD3 UR10, UPT, UPT, UR25, 0x20, URZ ;  /* 0x00000020190a8890 */ /* 0x000fe4000fffe0ff */
[----:B------:R-:W-:Y:S02]  /*54b0*/  @!UP0 UIADD3 UR8, UPT, UPT, UR5, 0x200, URZ ;  /* 0x0000020005088890 */ /* 0x000fe4000fffe0ff */
[----:B------:R-:W-:Y:S01]  /*54c0*/  @!UP0 UPRMT UR20, UR6, 0x5410, URZ ;  /* 0x0000541006148896 */ /* 0x000fe200080000ff */
[----:B------:R-:W-:Y:S01]  /*54d0*/  @!P2 R2UR UR6, R2 ;  /* 0x000000000206a2ca */ /* 0x000fe200000e0000 */
[----:B------:R-:W-:Y:S01]  /*54e0*/  VOTEU.ALL UP0, P2 ;  /* 0x0000000000ff7886 */ /* 0x000fe20001000000 */
[----:B------:R-:W-:Y:S11]  /*54f0*/  @!P2 R2UR UR5, R0 ;  /* 0x000000000005a2ca */ /* 0x000ff600000e0000 */
[----:B------:R-:W-:Y:S02]  /*5500*/  IMAD.U32 R4, RZ, RZ, UR6 ;  /* 0x00000006ff047e24 */ /* 0x000fe4000f8e00ff */
[----:B------:R-:W-:Y:S01]  /*5510*/  IMAD.U32 R5, RZ, RZ, UR5 ;  /* 0x00000005ff057e24 */ /* 0x000fe2000f8e00ff */
[----:B------:R-:W-:Y:S02]  /*5520*/  UIADD3 UR5, UPT, UPT, UR4, 0xd0, URZ ;  /* 0x000000d004057890 */ /* 0x000fe4000fffe0ff */
[----:B------:R-:W-:Y:S02]  /*5530*/  @!P2 R2UR UR6, R4 ;  /* 0x000000000406a2ca */ /* 0x000fe400000e0000 */
[----:B------:R-:W-:Y:S03]  /*5540*/  @!P2 R2UR UR7, R5 ;  /* 0x000000000507a2ca */ /* 0x000fe600000e0000 */
[----:B------:R-:W-:Y:S01]  /*5550*/  @!UP0 UMOV UR9, UR5 ;  /* 0x0000000500098c82 */ /* 0x000fe20008000000 */
[----:B---3--:R-:W-:Y:S09]  /*5560*/  UPRMT UR5, UR22, 0x654, UR5 ;  /* 0x0000065416057896 */ /* 0x008ff20008000005 */
[----:B------:R3:W-:Y:S01]  /*5570*/  @!UP0 UTMALDG.5D.IM2COL [UR8], [UR6], UR20 ;  /* 0x00000008060083b4 */ /* 0x0007e20008060014 */
[----:B------:R3:W-:Y:S01]  /*5580*/  @!P2 SYNCS.ARRIVE.TRANS64.RED.A0TR RZ, [UR4+0xd0], R3 ;  /* 0x0000d003ffffa9a7 */ /* 0x0007e20008300404 */
[----:B------:R-:W-:Y:S01]  /*5590*/  SYNCS.ARRIVE.TRANS64.RED.A1T0 RZ, [UR5], RZ ;  /* 0x000000ffffff79a7 */ /* 0x000fe20008100405 */
[----:B------:R-:W-:Y:S05]  /*55a0*/  BRA.U UP2, `(.L_x_85) ;  /* 0xfffffff102987547 */ /* 0x000fea000b83ffff */
[----:B------:R-:W-:Y:S01]  /*55b0*/  UIADD3 UR24, UPT, UPT, UR24, 0xe8, URZ ;  /* 0x000000e818187890 */ /* 0x000fe2000fffe0ff */
[----:B------:R-:W-:-:S03]  /*55c0*/  SHF.L.U32 R2, R10, 0x1f, RZ ;  /* 0x0000001f0a027819 */ /* 0x000fc600000006ff */
[----:B------:R-:W-:-:S09]  /*55d0*/  ULEA UR4, UR26, UR24, 0x3 ;  /* 0x000000181a047291 */ /* 0x000fd2000f8e18ff */
[----:B------:R-:W1:Y:S02]  /*55e0*/  SYNCS.PHASECHK.TRANS64.TRYWAIT P0, [UR4], R2 ;  /* 0x00000002ff0075a7 */ /* 0x000e640008001104 */
[----:B-1----:R-:W-:Y:S05]  /*55f0*/  @!P0 BRA `(.L_x_86) ;  /* 0x00000034001c8947 */ /* 0x002fea0003800000 */
.L_x_173:
[----:B------:R-:W-:-:S04]  /*5600*/  UIADD3 UR4, UPT, UPT, UR26, 0x1, URZ ;  /* 0x000000011a047890 */ /* 0x000fc8000fffe0ff */
[----:B------:R-:W-:-:S04]  /*5610*/  UISETP.NE.AND UP0, UPT, UR4, 0x3, UPT ;  /* 0x000000030400788c */ /* 0x000fc8000bf05270 */
[----:B---3--:R-:W-:Y:S02]  /*5620*/  USEL UR6, URZ, 0x1, UP0 ;  /* 0x00000001ff067887 */ /* 0x008fe40008000000 */
[----:B------:R-:W-:-:S04]  /*5630*/  USEL UR4, UR4, URZ, UP0 ;  /* 0x000000ff04047287 */ /* 0x000fc80008000000 */
[----:B------:R-:W-:Y:S01]  /*5640*/  ULEA UR5, UR4, UR24, 0x3 ;  /* 0x0000001804057291 */ /* 0x000fe2000f8e18ff */
[----:B------:R-:W-:-:S04]  /*5650*/  LOP3.LUT R10, R10, UR6, RZ, 0x3c, !PT ;  /* 0x000000060a0a7c12 */ /* 0x000fc8000f8e3cff */
[----:B-1----:R-:W-:-:S04]  /*5660*/  SHF.L.U32 R2, R10, 0x1f, RZ ;  /* 0x0000001f0a027819 */ /* 0x002fc800000006ff */
[----:B------:R-:W1:Y:S02]  /*5670*/  SYNCS.PHASECHK.TRANS64.TRYWAIT P0, [UR5], R2 ;  /* 0x00000002ff0075a7 */ /* 0x000e640008001105 */
[----:B-1----:R-:W-:Y:S05]  /*5680*/  @!P0 BRA `(.L_x_87) ;  /* 0x0000003400108947 */ /* 0x002fea0003800000 */
.L_x_175:
[----:B------:R-:W-:-:S04]  /*5690*/  UIADD3 UR4, UPT, UPT, UR4, 0x1, URZ ;  /* 0x0000000104047890 */ /* 0x000fc8000fffe0ff */
[----:B------:R-:W-:-:S04]  /*56a0*/  UISETP.NE.AND UP0, UPT, UR4, 0x3, UPT ;  /* 0x000000030400788c */ /* 0x000fc8000bf05270 */
[----:B------:R-:W-:Y:S02]  /*56b0*/  USEL UR5, URZ, 0x1, UP0 ;  /* 0x00000001ff057887 */ /* 0x000fe40008000000 */
[----:B------:R-:W-:-:S04]  /*56c0*/  USEL UR4, UR4, URZ, UP0 ;  /* 0x000000ff04047287 */ /* 0x000fc80008000000 */
[----:B------:R-:W-:Y:S01]  /*56d0*/  ULEA UR4, UR4, UR24, 0x3 ;  /* 0x0000001804047291 */ /* 0x000fe2000f8e18ff */
[----:B-1----:R-:W-:-:S04]  /*56e0*/  LOP3.LUT R2, R10, UR5, RZ, 0x3c, !PT ;  /* 0x000000050a027c12 */ /* 0x002fc8000f8e3cff */
[----:B------:R-:W-:Y:S01]  /*56f0*/  SHF.L.U32 R2, R2, 0x1f, RZ ;  /* 0x0000001f02027819 */ /* 0x000fe200000006ff */
[----:B------:R-:W-:-:S07]  /*5700*/  IMAD.U32 R0, RZ, RZ, UR4 ;  /* 0x00000004ff007e24 */ /* 0x000fce000f8e00ff */
.L_x_88:
[----:B-1----:R1:W3:Y:S02]  /*5710*/  SYNCS.PHASECHK.TRANS64.TRYWAIT P0, [R0+URZ], R2 ;  /* 0x00000002000075a7 */ /* 0x0022e400080011ff */
[----:B---3--:R-:W-:Y:S05]  /*5720*/  @!P0 NANOSLEEP.SYNCS 0x989680 ;  /* 0x009896800000895d */ /* 0x008fea0003900000 */
[----:B------:R-:W3:Y:S02]  /*5730*/  @!P0 SYNCS.PHASECHK.TRANS64 P0, [R0+URZ], R2 ;  /* 0x00000002000085a7 */ /* 0x000ee400080010ff */
[----:B--23--:R-:W-:Y:S05]  /*5740*/  @P0 EXIT ;  /* 0x000000000000094d */ /* 0x00cfea0003800000 */
[----:B------:R-:W-:Y:S05]  /*5750*/  BRA `(.L_x_88) ;  /* 0xfffffffc00ec7947 */ /* 0x000fea000383ffff */
.L_x_76:
[----:B------:R-:W-:-:S06]  /*5760*/  UISETP.GE.AND UP0, UPT, UR18, 0x4, UPT ;  /* 0x000000041200788c */ /* 0x000fcc000bf06270 */
[----:B------:R-:W-:-:S13]  /*5770*/  PLOP3.LUT P0, PT, PT, PT, UP0, 0x80, 0x8 ;  /* 0x000000000008781c */ /* 0x000fda0003f0f008 */
[----:B------:R-:W-:Y:S05]  /*5780*/  @!P0 EXIT ;  /* 0x000000000000894d */ /* 0x000fea0003800000 */
[----:B------:R-:W1:Y:S08]  /*5790*/  S2UR UR4, SR_CgaCtaId ;  /* 0x00000000000479c3 */ /* 0x000e700000008800 */
[----:B------:R-:W-:Y:S01]  /*57a0*/  BAR.SYNC.DEFER_BLOCKING 0x6, 0xa0 ;  /* 0x0182800000007b1d */ /* 0x000fe20000010000 */
[C---:B------:R-:W-:Y:S01]  /*57b0*/  IMAD.SHL.U32 R4, R49.reuse, 0x20, RZ ;  /* 0x0000002031047824 */ /* 0x040fe200078e00ff */
[----:B------:R-:W-:Y:S01]  /*57c0*/  SHF.R.U32.HI R5, RZ, 0x1, R49 ;  /* 0x00000001ff057819 */ /* 0x000fe20000011631 */
[C---:B------:R-:W-:Y:S01]  /*57d0*/  IMAD.SHL.U32 R48, R49.reuse, 0x10, RZ ;  /* 0x0000001031307824 */ /* 0x040fe200078e00ff */
[C---:B------:R-:W-:Y:S01]  /*57e0*/  LOP3.LUT P0, RZ, R49.reuse, 0x4, RZ, 0xc0, !PT ;  /* 0x0000000431ff7812 */ /* 0x040fe2000780c0ff */
[----:B------:R-:W-:Y:S01]  /*57f0*/  IMAD.U32 R23, R49, 0x10000, RZ ;  /* 0x0001000031177824 */ /* 0x000fe200078e00ff */
[----:B------:R-:W-:-:S02]  /*5800*/  UMOV UR49, 0x400 ;  /* 0x0000040000317882 */ /* 0x000fc40000000000 */
[----:B------:R-:W2:Y:S01]  /*5810*/  LDC.64 R42, c[0x0][0x9b0] ;  /* 0x00026c00ff2a7b82 */ /* 0x000ea20000000a00 */
[----:B------:R-:W-:Y:S01]  /*5820*/  LOP3.LUT R0, R4, 0xc0, RZ, 0xc0, !PT ;  /* 0x000000c004007812 */ /* 0x000fe200078ec0ff */
[----:B------:R-:W-:Y:S01]  /*5830*/  IMAD.MOV.U32 R59, RZ, RZ, 0x10 ;  /* 0x00000010ff3b7424 */ /* 0x000fe200078e00ff */
[----:B------:R-:W-:Y:S01]  /*5840*/  LOP3.LUT R48, R48, 0x600, RZ, 0xc0, !PT ;  /* 0x0000060030307812 */ /* 0x000fe200078ec0ff */
[----:B------:R-:W-:Y:S01]  /*5850*/  IMAD.MOV.U32 R22, RZ, RZ, RZ ;  /* 0x000000ffff167224 */ /* 0x000fe200078e00ff */
[----:B------:R-:W-:Y:S01]  /*5860*/  LOP3.LUT R5, R0, 0x8, R5, 0xf8, !PT ;  /* 0x0000000800057812 */ /* 0x000fe200078ef805 */
[C---:B------:R-:W-:Y:S01]  /*5870*/  IMAD.SHL.U32 R0, R49.reuse, 0x4, RZ ;  /* 0x0000000431007824 */ /* 0x040fe200078e00ff */
[----:B------:R-:W-:Y:S01]  /*5880*/  LOP3.LUT R48, R48, 0x20, R4, 0xf8, !PT ;  /* 0x0000002030307812 */ /* 0x000fe200078ef804 */
[----:B------:R-:W3:Y:S01]  /*5890*/  LDC.64 R40, c[0x0][0x9a8] ;  /* 0x00026a00ff287b82 */ /* 0x000ee20000000a00 */
[----:B------:R-:W-:Y:S02]  /*58a0*/  LOP3.LUT R49, R49, 0x60, RZ, 0xc0, !PT ;  /* 0x0000006031317812 */ /* 0x000fe400078ec0ff */
[----:B------:R-:W-:-:S02]  /*58b0*/  CS2R R46, SRZ ;  /* 0x00000000002e7805 */ /* 0x000fc4000001ff00 */
[----:B------:R-:W-:Y:S01]  /*58c0*/  LOP3.LUT R0, R5, 0x18, R0, 0x78, !PT ;  /* 0x0000001805007812 */ /* 0x000fe200078e7800 */
[----:B------:R-:W4:Y:S01]  /*58d0*/  LDCU UR63, c[0x0][0x370] ;  /* 0x00006e00ff3f77ac */ /* 0x000f220008000800 */
[----:B------:R-:W-:Y:S02]  /*58e0*/  LOP3.LUT R48, R48, 0x100, R4, 0xf8, !PT ;  /* 0x0000010030307812 */ /* 0x000fe400078ef804 */
[----:B------:R-:W-:Y:S01]  /*58f0*/  LOP3.LUT R23, R23, 0x600000, RZ, 0xc0, !PT ;  /* 0x0060000017177812 */ /* 0x000fe200078ec0ff */
[----:B-1----:R-:W-:Y:S01]  /*5900*/  ULEA UR49, UR4, UR49, 0x18 ;  /* 0x0000003104317291 */ /* 0x002fe2000f8ec0ff */
[----:B------:R-:W-:Y:S01]  /*5910*/  LOP3.LUT R48, R48, R0, RZ, 0xfc, !PT ;  /* 0x0000000030307212 */ /* 0x000fe200078efcff */
[----:B------:R-:W1:Y:S01]  /*5920*/  LDCU.64 UR4, c[0x0][0x990] ;  /* 0x00013200ff0477ac */ /* 0x000e620008000a00 */
[----:B------:R-:W-:Y:S01]  /*5930*/  SEL R59, R59, 0xfffffff0, !P0 ;  /* 0xfffffff03b3b7807 */ /* 0x000fe20004000000 */
[----:B------:R-:W2:Y:S05]  /*5940*/  LDCU UR48, c[0x0][0xc0c] ;  /* 0x00018180ff3077ac */ /* 0x000eaa0008000800 */
[----:B------:R-:W4:Y:S01]  /*5950*/  LDS R2, [UR49+0x160] ;  /* 0x00016031ff027984 */ /* 0x000f220008000800 */
[----:B------:R-:W2:Y:S01]  /*5960*/  LDCU UR38, c[0x0][0xc30] ;  /* 0x00018600ff2677ac */ /* 0x000ea20008000800 */
[----:B------:R-:W2:Y:S01]  /*5970*/  LDCU.64 UR60, c[0x0][0x988] ;  /* 0x00013100ff3c77ac */ /* 0x000ea20008000a00 */
[----:B------:R-:W2:Y:S01]  /*5980*/  LDCU.64 UR46, c[0x0][0xc28] ;  /* 0x00018500ff2e77ac */ /* 0x000ea20008000a00 */
[----:B-1----:R-:W-:-:S02]  /*5990*/  IMAD.U32 R53, RZ, RZ, UR4 ;  /* 0x00000004ff357e24 */ /* 0x002fc4000f8e00ff */
[----:B------:R-:W-:Y:S01]  /*59a0*/  IMAD.U32 R52, RZ, RZ, UR5 ;  /* 0x00000005ff347e24 */ /* 0x000fe2000f8e00ff */
[----:B------:R-:W1:Y:S01]  /*59b0*/  LDCU.128 UR4, c[0x0][0xb80] ;  /* 0x00017000ff0477ac */ /* 0x000e620008000c00 */
[----:B------:R-:W2:Y:S01]  /*59c0*/  LDCU.128 UR56, c[0x0][0xc10] ;  /* 0x00018200ff3877ac */ /* 0x000ea20008000c00 */
[----:B------:R-:W2:Y:S01]  /*59d0*/  LDCU UR62, c[0x0][0x374] ;  /* 0x00006e80ff3e77ac */ /* 0x000ea20008000800 */
[----:B------:R-:W-:Y:S01]  /*59e0*/  UMOV UR55, 0x1 ;  /* 0x0000000100377882 */ /* 0x000fe20000000000 */
[----:B------:R-:W-:Y:S01]  /*59f0*/  UMOV UR50, URZ ;  /* 0x000000ff00327c82 */ /* 0x000fe20008000000 */
[----:B------:R-:W-:Y:S01]  /*5a00*/  UMOV UR54, URZ ;  /* 0x000000ff00367c82 */ /* 0x000fe20008000000 */
[----:B------:R-:W-:Y:S01]  /*5a10*/  UMOV UR51, URZ ;  /* 0x000000ff00337c82 */ /* 0x000fe20008000000 */
[----:B-1----:R-:W-:Y:S01]  /*5a20*/  IMAD.U32 R57, RZ, RZ, UR4 ;  /* 0x00000004ff397e24 */ /* 0x002fe2000f8e00ff */
[----:B------:R-:W-:Y:S01]  /*5a30*/  UIADD3 UR4, UPT, UPT, UR49, 0x200, URZ ;  /* 0x0000020031047890 */ /* 0x000fe2000fffe0ff */
[----:B------:R-:W-:-:S02]  /*5a40*/  IMAD.U32 R56, RZ, RZ, UR5 ;  /* 0x00000005ff387e24 */ /* 0x000fc4000f8e00ff */
[----:B------:R-:W-:Y:S02]  /*5a50*/  IMAD.U32 R55, RZ, RZ, UR6 ;  /* 0x00000006ff377e24 */ /* 0x000fe4000f8e00ff */
[----:B------:R-:W-:Y:S02]  /*5a60*/  IMAD.U32 R54, RZ, RZ, UR7 ;  /* 0x00000007ff367e24 */ /* 0x000fe4000f8e00ff */
[C---:B----4-:R-:W-:Y:S01]  /*5a70*/  VIADD R3, R2.reuse, 0x40 ;  /* 0x0000004002037836 */ /* 0x050fe20000000000 */
[----:B------:R-:W-:Y:S01]  /*5a80*/  LOP3.LUT R2, R2, 0xffff, RZ, 0xc0, !PT ;  /* 0x0000ffff02027812 */ /* 0x000fe200078ec0ff */
[----:B------:R-:W-:-:S03]  /*5a90*/  IMAD.U32 R0, RZ, RZ, UR4 ;  /* 0x00000004ff007e24 */ /* 0x000fc6000f8e00ff */
[----:B------:R-:W-:-:S05]  /*5aa0*/  LOP3.LUT R3, R3, 0xffff, RZ, 0xc0, !PT ;  /* 0x0000ffff03037812 */ /* 0x000fca00078ec0ff */
[----:B--23--:R1:W-:Y:S02]  /*5ab0*/  STL.64 [R1], R2 ;  /* 0x0000000201007387 */ /* 0x00c3e40000100a00 */
.L_x_119:
[----:B-1----:R-:W-:Y:S04]  /*5ac0*/  SHF.L.U32 R2, R46, 0x1f, RZ ;  /* 0x0000001f2e027819 */ /* 0x002fe800000006ff */
[----:B------:R-:W1:Y:S02]  /*5ad0*/  SYNCS.PHASECHK.TRANS64.TRYWAIT P0, [UR49+0x110], R2 ;  /* 0x00011002ff0075a7 */ /* 0x000e640008001131 */
[----:B-1----:R-:W-:Y:S05]  /*5ae0*/  @!P0 BRA `(.L_x_89) ;  /* 0x0000003000108947 */ /* 0x002fea0003800000 */
.L_x_177:
[----:B------:R-:W2:Y:S01]  /*5af0*/  LDS.128 R4, [UR49+0x150] ;  /* 0x00015031ff047984 */ /* 0x000ea20008000c00 */
[----:B------:R-:W-:Y:S01]  /*5b00*/  UIADD3 UR4, UPT, UPT, UR49, 0x118, URZ ;  /* 0x0000011831047890 */ /* 0x000fe2000fffe0ff */
[----:B-1----:R-:W-:Y:S01]  /*5b10*/  IMAD R2, R22, 0x4, R1 ;  /* 0x0000000416027824 */ /* 0x002fe200078e0201 */
[----:B------:R-:W-:Y:S01]  /*5b20*/  UISETP.GE.AND UP0, UPT, UR39, 0x1, UPT ;  /* 0x000000012700788c */ /* 0x000fe2000bf06270 */
[----:B------:R-:W-:Y:S01]  /*5b30*/  @!PT LDS RZ, [RZ] ;  /* 0x00000000fffff984 */ /* 0x000fe20000000800 */
[----:B------:R-:W-:Y:S01]  /*5b40*/  @!PT LDS RZ, [RZ] ;  /* 0x00000000fffff984 */ /* 0x000fe20000000800 */
[----:B------:R-:W-:Y:S01]  /*5b50*/  @!PT LDS RZ, [RZ] ;  /* 0x00000000fffff984 */ /* 0x000fe20000000800 */
[----:B------:R-:W-:Y:S01]  /*5b60*/  @!PT LDS RZ, [RZ] ;  /* 0x00000000fffff984 */ /* 0x000fe20000000800 */
[----:B------:R1:W-:Y:S06]  /*5b70*/  MEMBAR.ALL.CTA ;  /* 0x0000000000007992 */ /* 0x0003ec0000008000 */
[----:B-1----:R-:W1:Y:S01]  /*5b80*/  FENCE.VIEW.ASYNC.S ;  /* 0x00000000000073c6 */ /* 0x002e620000000000 */
[----:B------:R-:W-:Y:S09]  /*5b90*/  UPRMT UR4, URZ, 0x654, UR4 ;  /* 0x00000654ff047896 */ /* 0x000ff20008000004 */
[----:B-1----:R-:W-:Y:S01]  /*5ba0*/  SYNCS.ARRIVE.TRANS64.RED.A1T0 RZ, [UR4], RZ ;  /* 0x000000ffffff79a7 */ /* 0x002fe20008100404 */
[----:B------:R-:W5:Y:S01]  /*5bb0*/  LDL R2, [R2] ;  /* 0x0000000002027983 */ /* 0x000f620000100800 */
[----:B--2---:R-:W-:Y:S11]  /*5bc0*/  LOP3.LUT P0, RZ, R6, 0x1, RZ, 0xc0, !PT ;  /* 0x0000000106ff7812 */ /* 0x004ff6000780c0ff */
[----:B------:R-:W-:Y:S02]  /*5bd0*/  @!UPT UIADD3 URZ, UPT, UPT, URZ, URZ, URZ ;  /* 0x000000fffffff290 */ /* 0x000fe4000fffe0ff */
[----:B------:R-:W-:Y:S01]  /*5be0*/  VOTEU.ANY UP1, P0 ;  /* 0x0000000000ff7886 */ /* 0x000fe20000020100 */
[----:B------:R-:W-:Y:S01]  /*5bf0*/  PLOP3.LUT P0, PT, PT, PT, UP1, 0x80, 0x8 ;  /* 0x000000000008781c */ /* 0x000fe20003f0f018 */
[----:B------:R-:W-:Y:S06]  /*5c00*/  UP2UR UR4, UPR, URZ, 0x2 ;  /* 0x00000002ff047883 */ /* 0x000fec0008000000 */
[----:B------:R-:W-:Y:S06]  /*5c10*/  IMAD.U32 R66, RZ, RZ, UR4 ;  /* 0x00000004ff427e24 */ /* 0x000fec000f8e00ff */
[----:B------:R-:W-:Y:S02]  /*5c20*/  @P0 MOV R3, R4 ;  /* 0x0000000400030202 */ /* 0x000fe40000000f00 */
[----:B------:R-:W-:Y:S02]  /*5c30*/  @P0 LOP3.LUT R0, R5, 0xffff, RZ, 0xc0, !PT ;  /* 0x0000ffff05000812 */ /* 0x000fe400078ec0ff */
[----:B------:R-:W-:Y:S02]  /*5c40*/  @P0 R2UR UR5, R3 ;  /* 0x00000000030502ca */ /* 0x000fe400000e0000 */
[----:B------:R-:W-:Y:S11]  /*5c50*/  @P0 R2UR UR4, R0 ;  /* 0x00000000000402ca */ /* 0x000ff600000e0000 */
[----:B------:R-:W-:Y:S02]  /*5c60*/  @UP1 UMOV UR37, UR5 ;  /* 0x0000000500251c82 */ /* 0x000fe40008000000 */
[----:B------:R-:W-:Y:S01]  /*5c70*/  @UP1 UMOV UR36, UR4 ;  /* 0x0000000400241c82 */ /* 0x000fe20008000000 */
[----:B------:R-:W-:Y:S05]  /*5c80*/  BRA.U !UP0, `(.L_x_90) ;  /* 0x0000000108cc7547 */ /* 0x000fea000b800000 */
[----:B------:R-:W1:Y:S01]  /*5c90*/  LDCU UR9, c[0x0][0xc20] ;  /* 0x00018400ff0977ac */ /* 0x000e620008000800 */
[----:B------:R-:W-:Y:S02]  /*5ca0*/  UIMAD.WIDE.U32 UR4, UR62, UR59, URZ ;  /* 0x0000003b3e0472a5 */ /* 0x000fe4000f8e00ff */
[----:B------:R-:W-:Y:S02]  /*5cb0*/  UIMAD.WIDE.U32 UR6, UR63, UR56, URZ ;  /* 0x000000383f0672a5 */ /* 0x000fe4000f8e00ff */
[----:B------:R-:W-:Y:S02]  /*5cc0*/  UIMAD.WIDE.U32 UR10, UR36, UR59, URZ ;  /* 0x0000003b240a72a5 */ /* 0x000fe4000f8e00ff */
[----:B------:R-:W-:Y:S02]  /*5cd0*/  UISETP.NE.AND UP0, UPT, UR58, 0x1, UPT ;  /* 0x000000013a00788c */ /* 0x000fe4000bf05270 */
[----:B------:R-:W-:Y:S02]  /*5ce0*/  UISETP.NE.AND UP1, UPT, UR48, 0x1, UPT ;  /* 0x000000013000788c */ /* 0x000fe4000bf25270 */
[----:B------:R-:W-:Y:S02]  /*5cf0*/  UISETP.NE.AND UP2, UPT, UR39, 0x1, UPT ;  /* 0x000000012700788c */ /* 0x000fe4000bf45270 */
[----:B------:R-:W-:Y:S01]  /*5d00*/  UIMAD.WIDE.U32 UR12, UR37, UR56, URZ ;  /* 0x00000038250c72a5 */ /* 0x000fe2000f8e00ff */
[----:B------:R-:W-:Y:S01]  /*5d10*/  UMOV UR4, UR5 ;  /* 0x0000000500047c82 */ /* 0x000fe20008000000 */
[----:B------:R-:W-:Y:S01]  /*5d20*/  UMOV UR6, UR11 ;  /* 0x0000000b00067c82 */ /* 0x000fe20008000000 */
[----:B-1----:R-:W-:Y:S03]  /*5d30*/  USHF.R.U32.HI UR8, URZ, UR9, UR4 ;  /* 0x00000009ff087299 */ /* 0x002fe60008011604 */
[----:B------:R-:W-:Y:S02]  /*5d40*/  UMOV UR4, UR7 ;  /* 0x0000000700047c82 */ /* 0x000fe40008000000 */
[----:B------:R-:W-:Y:S02]  /*5d50*/  USHF.R.U32.HI UR5, URZ, UR57, UR4 ;  /* 0x00000039ff057299 */ /* 0x000fe40008011604 */
[----:B------:R-:W-:Y:S02]  /*5d60*/  USEL UR4, UR62, UR8, !UP0 ;  /* 0x000000083e047287 */ /* 0x000fe4000c000000 */
[----:B------:R-:W-:Y:S02]  /*5d70*/  USHF.R.U32.HI UR8, URZ, UR9, UR6 ;  /* 0x00000009ff087299 */ /* 0x000fe40008011606 */
[----:B------:R-:W-:Y:S02]  /*5d80*/  UIMAD.WIDE.U32 UR6, UR4, UR46, URZ ;  /* 0x0000002e040672a5 */ /* 0x000fe4000f8e00ff */
[----:B------:R-:W-:Y:S02]  /*5d90*/  USEL UR9, UR63, UR5, !UP1 ;  /* 0x000000053f097287 */ /* 0x000fe4000c800000 */
[----:B------:R-:W-:Y:S02]  /*5da0*/  USEL UR8, UR36, UR8, !UP0 ;  /* 0x0000000824087287 */ /* 0x000fe4000c000000 */
[----:B------:R-:W-:Y:S01]  /*5db0*/  UIMAD.WIDE.U32 UR10, UR9, UR46, URZ ;  /* 0x0000002e090a72a5 */ /* 0x000fe2000f8e00ff */
[----:B------:R-:W-:Y:S01]  /*5dc0*/  UMOV UR6, UR7 ;  /* 0x0000000700067c82 */ /* 0x000fe20008000000 */
[----:B------:R-:W-:Y:S01]  /*5dd0*/  UMOV UR5, UR13 ;  /* 0x0000000d00057c82 */ /* 0x000fe20008000000 */
[----:B------:R-:W-:Y:S02]  /*5de0*/  @UP2 USHF.R.U32.HI UR4, URZ, UR47, UR6 ;  /* 0x0000002fff042299 */ /* 0x000fe40008011606 */
[----:B------:R-:W-:Y:S02]  /*5df0*/  USHF.R.U32.HI UR5, URZ, UR57, UR5 ;  /* 0x00000039ff057299 */ /* 0x000fe40008011605 */
[----:B------:R-:W-:Y:S02]  /*5e00*/  UIMAD UR4, UR39, UR4, URZ ;  /* 0x00000004270472a4 */ /* 0x000fe4000f8e02ff */
[----:B------:R-:W-:Y:S02]  /*5e10*/  USEL UR5, UR37, UR5, !UP1 ;  /* 0x0000000525057287 */ /* 0x000fe4000c800000 */
[----:B------:R-:W-:Y:S01]  /*5e20*/  UISETP.GE.AND UP0, UPT, UR8, UR4, UPT ;  /* 0x000000040800728c */ /* 0x000fe2000bf06270 */
[----:B------:R-:W-:Y:S01]  /*5e30*/  UMOV UR6, UR11 ;  /* 0x0000000b00067c82 */ /* 0x000fe20008000000 */
[----:B------:R-:W-:Y:S02]  /*5e40*/  UIMAD.WIDE.U32 UR10, UR8, UR46, URZ ;  /* 0x0000002e080a72a5 */ /* 0x000fe4000f8e00ff */
[----:B------:R-:W-:Y:S04]  /*5e50*/  @UP2 USHF.R.U32.HI UR9, URZ, UR47, UR6 ;  /* 0x0000002fff092299 */ /* 0x000fe80008011606 */
[----:B------:R-:W-:Y:S01]  /*5e60*/  UIMAD UR6, UR39, UR9, URZ ;  /* 0x00000009270672a4 */ /* 0x000fe2000f8e02ff */
[----:B------:R-:W-:Y:S03]  /*5e70*/  UMOV UR4, UR11 ;  /* 0x0000000b00047c82 */ /* 0x000fe60008000000 */
[----:B------:R-:W-:Y:S02]  /*5e80*/  UISETP.GE.OR UP0, UPT, UR5, UR6, UP0 ;  /* 0x000000060500728c */ /* 0x000fe40008706670 */
[----:B------:R-:W-:Y:S02]  /*5e90*/  USHF.R.U32.HI UR4, URZ, UR47, UR4 ;  /* 0x0000002fff047299 */ /* 0x000fe40008011604 */
[----:B------:R-:W-:Y:S02]  /*5ea0*/  UIMAD.WIDE.U32 UR6, UR5, UR46, URZ ;  /* 0x0000002e050672a5 */ /* 0x000fe4000f8e00ff */
[----:B------:R-:W-:Y:S02]  /*5eb0*/  USEL UR11, UR8, UR4, !UP2 ;  /* 0x00000004080b7287 */ /* 0x000fe4000d000000 */
[----:B------:R-:W-:Y:S02]  /*5ec0*/  UIADD3 UR6, UPT, UPT, -UR5, URZ, URZ ;  /* 0x000000ff05067290 */ /* 0x000fe4000fffe1ff */
[----:B------:R-:W-:Y:S02]  /*5ed0*/  UIADD3 UR10, UPT, UPT, -UR11, URZ, URZ ;  /* 0x000000ff0b0a7290 */ /* 0x000fe4000fffe1ff */
[----:B------:R-:W-:Y:S02]  /*5ee0*/  UIMAD UR6, UR48, UR6, UR37 ;  /* 0x00000006300672a4 */ /* 0x000fe4000f8e0225 */
[----:B------:R-:W-:Y:S01]  /*5ef0*/  UIMAD UR10, UR39, UR10, UR8 ;  /* 0x0000000a270a72a4 */ /* 0x000fe2000f8e0208 */
[----:B------:R-:W-:Y:S01]  /*5f00*/  @!UP0 UMOV UR4, UR7 ;  /* 0x0000000700048c82 */ /* 0x000fe20008000000 */
[----:B------:R-:W-:Y:S02]  /*5f10*/  UIADD3 UR7, UPT, UPT, -UR8, URZ, URZ ;  /* 0x000000ff08077290 */ /* 0x000fe4000fffe1ff */
[----:B------:R-:W-:Y:S04]  /*5f20*/  @!UP0 USHF.R.U32.HI UR4, URZ, UR47, UR4 ;  /* 0x0000002fff048299 */ /* 0x000fe80008011604 */
[----:B------:R-:W-:Y:S04]  /*5f30*/  @!UP0 USEL UR4, UR5, UR4, !UP2 ;  /* 0x0000000405048287 */ /* 0x000fe8000d000000 */
[----:B------:R-:W-:Y:S02]  /*5f40*/  @!UP0 UIMAD UR9, UR9, UR10, UR4 ;  /* 0x0000000a090982a4 */ /* 0x000fe4000f8e0204 */
[----:B------:R-:W-:Y:S02]  /*5f50*/  @!UP0 UIADD3 UR10, UPT, UPT, UR11, -UR4, URZ ;  /* 0x800000040b0a8290 */ /* 0x000fe4000fffe0ff */
[----:B------:R-:W-:Y:S02]  /*5f60*/  UIMAD UR4, UR58, UR7, UR36 ;  /* 0x000000073a0472a4 */ /* 0x000fe4000f8e0224 */
[----:B------:R-:W-:Y:S03]  /*5f70*/  @!UP0 UIMAD UR8, UR10, UR39, UR5 ;  /* 0x000000270a0882a4 */ /* 0x000fe6000f8e0205 */
[----:B------:R-:W-:Y:S02]  /*5f80*/  @!UP0 UMOV UR5, UR9 ;  /* 0x0000000900058c82 */ /* 0x000fe40008000000 */
[----:B------:R-:W-:Y:S02]  /*5f90*/  UIMAD UR37, UR5, UR48, UR6 ;  /* 0x00000030052572a4 */ /* 0x000fe4000f8e0206 */
[----:B------:R-:W-:Y:S11]  /*5fa0*/  UIMAD UR36, UR8, UR58, UR4 ;  /* 0x0000003a082472a4 */ /* 0x000ff6000f8e0204 */
[----:B------:R-:W-:Y:S01]  /*5fb0*/  @!UPT UIADD3 URZ, UPT, UPT, URZ, URZ, URZ ;  /* 0x000000fffffff290 */ /* 0x000fe2000fffe0ff */
.L_x_90:
[----:B------:R-:W-:Y:S01]  /*5fc0*/  UISETP.NE.AND UP0, UPT, UR38, 0x1, UPT ;  /* 0x000000012600788c */ /* 0x000fe2000bf05270 */
[----:B------:R-:W-:Y:S01]  /*5fd0*/  @P0 SHF.R.U32.HI R4, RZ, 0x10, R5 ;  /* 0x00000010ff040819 */ /* 0x000fe20000011605 */
[----:B------:R-:W-:Y:S01]  /*5fe0*/  USHF.L.U32 UR41, UR23, 0x6, URZ ;  /* 0x0000000617297899 */ /* 0x000fe200080006ff */
[----:B------:R-:W-:Y:S02]  /*5ff0*/  R2UR UR11, R60 ;  /* 0x000000003c0b72ca */ /* 0x000fe400000e0000 */
[----:B------:R-:W-:Y:S06]  /*6000*/  @P0 R2UR UR11, R4 ;  /* 0x00000000040b02ca */ /* 0x000fec00000e0000 */
[----:B------:R-:W1:Y:S07]  /*6010*/  @!UP0 LDCU.128 UR12, c[0x0][0xc10] ;  /* 0x00018200ff0c87ac */ /* 0x000e6e0008000c00 */
[----:B------:R-:W-:Y:S01]  /*6020*/  IMAD.U32 R60, RZ, RZ, UR11 ;  /* 0x0000000bff3c7e24 */ /* 0x000fe2000f8e00ff */
[----:B------:R-:W2:Y:S01]  /*6030*/  @!UP0 LDCU UR5, c[0x0][0xc0c] ;  /* 0x00018180ff0587ac */ /* 0x000ea20008000800 */
[----:B------:R-:W3:Y:S01]  /*6040*/  @!UP0 LDCU UR10, c[0x0][0xc20] ;  /* 0x00018400ff0a87ac */ /* 0x000ee20008000800 */
[----:B------:R-:W-:Y:S02]  /*6050*/  UIADD3 UR11, UPT, UPT, UR49, 0x200, URZ ;  /* 0x00000200310b7890 */ /* 0x000fe4000fffe0ff */
[----:B-1----:R-:W-:Y:S02]  /*6060*/  UIMAD.WIDE.U32 UR8, UR37, UR12, URZ ;  /* 0x0000000c250872a5 */ /* 0x002fe4000f8e00ff */
[----:B------:R-:W-:Y:S02]  /*6070*/  UIMAD.WIDE.U32 UR6, UR36, UR15, URZ ;  /* 0x0000000f240672a5 */ /* 0x000fe4000f8e00ff */
[----:B------:R-:W-:Y:S03]  /*6080*/  @!UP0 UISETP.NE.AND UP1, UPT, UR14, 0x1, UPT ;  /* 0x000000010e00888c */ /* 0x000fe6000bf25270 */
[----:B------:R-:W-:Y:S01]  /*6090*/  @!UP0 UMOV UR4, UR9 ;  /* 0x0000000900048c82 */ /* 0x000fe20008000000 */
[----:B--2---:R-:W-:Y:S02]  /*60a0*/  @!UP0 UISETP.NE.AND UP2, UPT, UR5, 0x1, UPT ;  /* 0x000000010500888c */ /* 0x004fe4000bf45270 */
[----:B------:R-:W-:Y:S01]  /*60b0*/  @!UP0 USHF.R.U32.HI UR4, URZ, UR13, UR4 ;  /* 0x0000000dff048299 */ /* 0x000fe20008011604 */
[----:B------:R-:W-:Y:S02]  /*60c0*/  @!UP0 UMOV UR6, UR7 ;  /* 0x0000000700068c82 */ /* 0x000fe40008000000 */
[----:B---3--:R-:W-:Y:S02]  /*60d0*/  @!UP0 USHF.R.U32.HI UR6, URZ, UR10, UR6 ;  /* 0x0000000aff068299 */ /* 0x008fe40008011606 */
[----:B------:R-:W-:Y:S02]  /*60e0*/  @!UP0 USEL UR7, UR37, UR4, !UP2 ;  /* 0x0000000425078287 */ /* 0x000fe4000d000000 */
[----:B------:R-:W-:Y:S04]  /*60f0*/  @!UP0 USEL UR6, UR36, UR6, !UP1 ;  /* 0x0000000624068287 */ /* 0x000fe8000c800000 */
[----:B------:R-:W-:Y:S02]  /*6100*/  @!UP0 UIADD3 UR4, UPT, UPT, -UR7, UR6, URZ ;  /* 0x0000000607048290 */ /* 0x000fe4000fffe1ff */
[----:B------:R-:W-:Y:S02]  /*6110*/  @!UP0 UIADD3 UR6, UPT, UPT, UR7, -UR6, URZ ;  /* 0x8000000607068290 */ /* 0x000fe4000fffe0ff */
[----:B------:R-:W-:Y:S02]  /*6120*/  @!UP0 UIMAD UR37, UR4, UR5, UR37 ;  /* 0x00000005042582a4 */ /* 0x000fe4000f8e0225 */
[----:B------:R-:W-:Y:S02]  /*6130*/  @!UP0 UIMAD UR36, UR6, UR14, UR36 ;  /* 0x0000000e062482a4 */ /* 0x000fe4000f8e0224 */
[----:B------:R-:W-:Y:S09]  /*6140*/  ULOP3.LUT UP0, URZ, UR11, 0x1b0, URZ, 0xc0, !UPT ;  /* 0x000001b00bff7892 */ /* 0x000ff2000f80c0ff */
[----:B------:R-:W-:Y:S05]  /*6150*/  BRA.U !UP0, `(.L_x_91) ;  /* 0x00000001087c7547 */ /* 0x000fea000b800000 */
[----:B------:R-:W1:Y:S01]  /*6160*/  LDCU.64 UR8, c[0x4][0x80] ;  /* 0x01001000ff0877ac */ /* 0x000e620008000a00 */
[----:B------:R-:W-:Y:S01]  /*6170*/  MOV R16, 0x0 ;  /* 0x0000000000107802 */ /* 0x000fe20000000f00 */
[----:B------:R-:W-:Y:S02]  /*6180*/  HFMA2 R12, -RZ, RZ, 0, 5.9604644775390625e-08 ;  /* 0x00000001ff0c7431 */ /* 0x000fe400000001ff */
[----:B------:R-:W-:Y:S01]  /*6190*/  IMAD.MOV.U32 R8, RZ, RZ, 0x70 ;  /* 0x00000070ff087424 */ /* 0x000fe200078e00ff */
[----:B------:R2:W3:Y:S01]  /*61a0*/  LDC.64 R14, c[0x4][R16] ;  /* 0x01000000100e7b82 */ /* 0x0004e20000000a00 */
[----:B------:R-:W4:Y:S01]  /*61b0*/  LDCU.64 UR6, c[0x4][0x88] ;  /* 0x01001100ff0677ac */ /* 0x000f220008000a00 */
[----:B------:R-:W-:Y:S01]  /*61c0*/  IMAD.MOV.U32 R13, RZ, RZ, RZ ;  /* 0x000000ffff0d7224 */ /* 0x000fe200078e00ff */
[----:B------:R-:W2:Y:S01]  /*61d0*/  LDCU.64 UR4, c[0x4][0x8] ;  /* 0x01000100ff0477ac */ /* 0x000ea20008000a00 */
[----:B-1----:R-:W-:Y:S01]  /*61e0*/  MOV R5, UR9 ;  /* 0x0000000900057c02 */ /* 0x002fe20008000f00 */
[----:B------:R-:W-:Y:S01]  /*61f0*/  IMAD.U32 R4, RZ, RZ, UR8 ;  /* 0x00000008ff047e24 */ /* 0x000fe2000f8e00ff */
[----:B----4-:R-:W-:Y:S01]  /*6200*/  MOV R7, UR7 ;  /* 0x0000000700077c02 */ /* 0x010fe20008000f00 */
[----:B------:R-:W-:Y:S01]  /*6210*/  IMAD.U32 R6, RZ, RZ, UR6 ;  /* 0x00000006ff067e24 */ /* 0x000fe2000f8e00ff */
[----:B--2---:R-:W-:Y:S01]  /*6220*/  MOV R11, UR5 ;  /* 0x00000005000b7c02 */ /* 0x004fe20008000f00 */
[----:B------:R-:W-:Y:S02]  /*6230*/  IMAD.U32 R10, RZ, RZ, UR4 ;  /* 0x00000004ff0a7e24 */ /* 0x000fe4000f8e00ff */
[----:B------:R-:W-:Y:S07]  /*6240*/  LEPC R20, `(.L_x_92) ;  /* 0x000000001014794e */ /* 0x000fee0000000000 */
[----:B---3-5:R-:W-:Y:S05]  /*6250*/  CALL.ABS.NOINC R14 ;  /* 0x000000000e007343 */ /* 0x028fea0003c00000 */
.L_x_92:
[----:B------:R-:W1:Y:S01]  /*6260*/  LDCU.64 UR8, c[0x4][0x80] ;  /* 0x01001000ff0877ac */ /* 0x000e620008000a00 */
[----:B------:R-:W2:Y:S01]  /*6270*/  LDC.64 R16, c[0x4][R16] ;  /* 0x0100000010107b82 */ /* 0x000ea20000000a00 */
[----:B------:R-:W-:Y:S02]  /*6280*/  HFMA2 R12, -RZ, RZ, 0, 5.9604644775390625e-08 ;  /* 0x00000001ff0c7431 */ /* 0x000fe400000001ff */
[----:B------:R-:W-:Y:S02]  /*6290*/  IMAD.MOV.U32 R8, RZ, RZ, 0x70 ;  /* 0x00000070ff087424 */ /* 0x000fe400078e00ff */
[----:B------:R-:W-:Y:S01]  /*62a0*/  IMAD.MOV.U32 R13, RZ, RZ, RZ ;  /* 0x000000ffff0d7224 */ /* 0x000fe200078e00ff */
[----:B------:R-:W3:Y:S01]  /*62b0*/  LDCU.64 UR6, c[0x4][0x88] ;  /* 0x01001100ff0677ac */ /* 0x000ee20008000a00 */
[----:B------:R-:W4:Y:S01]  /*62c0*/  LDCU.64 UR4, c[0x4][0x8] ;  /* 0x01000100ff0477ac */ /* 0x000f220008000a00 */
[----:B-1----:R-:W-:Y:S02]  /*62d0*/  MOV R4, UR8 ;  /* 0x0000000800047c02 */ /* 0x002fe40008000f00 */
[----:B------:R-:W-:Y:S02]  /*62e0*/  MOV R5, UR9 ;  /* 0x0000000900057c02 */ /* 0x000fe40008000f00 */
[----:B---3--:R-:W-:Y:S01]  /*62f0*/  MOV R7, UR7 ;  /* 0x0000000700077c02 */ /* 0x008fe20008000f00 */
[----:B------:R-:W-:Y:S01]  /*6300*/  IMAD.U32 R6, RZ, RZ, UR6 ;  /* 0x00000006ff067e24 */ /* 0x000fe2000f8e00ff */
[----:B----4-:R-:W-:Y:S01]  /*6310*/  MOV R11, UR5 ;  /* 0x00000005000b7c02 */ /* 0x010fe20008000f00 */
[----:B------:R-:W-:Y:S02]  /*6320*/  IMAD.U32 R10, RZ, RZ, UR4 ;  /* 0x00000004ff0a7e24 */ /* 0x000fe4000f8e00ff */
[----:B------:R-:W-:Y:S07]  /*6330*/  LEPC R20, `(.L_x_91) ;  /* 0x000000001014794e */ /* 0x000fee0000000000 */
[----:B--2---:R-:W-:Y:S05]  /*6340*/  CALL.ABS.NOINC R16 ;  /* 0x0000000010007343 */ /* 0x004fea0003c00000 */
.L_x_91:
[----:B------:R-:W-:Y:S02]  /*6350*/  R2UR UR6, R58 ;  /* 0x000000003a0672ca */ /* 0x000fe400000e0000 */
[----:B------:R-:W-:Y:S02]  /*6360*/  R2UR UR5, R53 ;  /* 0x00000000350572ca */ /* 0x000fe400000e0000 */
[----:B------:R-:W-:Y:S02]  /*6370*/  R2UR UR4, R52 ;  /* 0x00000000340472ca */ /* 0x000fe400000e0000 */
[----:B------:R-:W-:Y:S02]  /*6380*/  ISETP.NE.U32.AND P4, PT, R42, RZ, PT ;  /* 0x000000ff2a00720c */ /* 0x000fe40003f85070 */
[----:B------:R-:W-:Y:S02]  /*6390*/  ISETP.NE.U32.AND P2, PT, RZ, UR60, PT ;  /* 0x0000003cff007c0c */ /* 0x000fe4000bf45070 */
[----:B------:R-:W-:Y:S02]  /*63a0*/  ISETP.NE.AND.EX P4, PT, R43, RZ, PT, P4 ;  /* 0x000000ff2b00720c */ /* 0x000fe40003f85340 */
[----:B------:R-:W-:Y:S01]  /*63b0*/  ISETP.NE.AND.EX P2, PT, RZ, UR61, PT, P2 ;  /* 0x0000003dff007c0c */ /* 0x000fe2000bf45320 */
[----:B------:R-:W-:Y:S02]  /*63c0*/  UISETP.NE.AND UP2, UPT, UR6, URZ, UPT ;  /* 0x000000ff0600728c */ /* 0x000fe4000bf45270 */
[----:B------:R-:W-:Y:S04]  /*63d0*/  UISETP.NE.U32.AND UP0, UPT, UR5, URZ, UPT ;  /* 0x000000ff0500728c */ /* 0x000fe8000bf05070 */
[----:B------:R-:W-:Y:S01]  /*63e0*/  UISETP.NE.AND.EX UP1, UPT, UR4, URZ, UPT, UP0 ;  /* 0x000000ff0400728c */ /* 0x000fe2000bf25300 */
[----:B------:R-:W-:Y:S01]  /*63f0*/  PLOP3.LUT P1, PT, PT, PT, UP2, 0x80, 0x8 ;  /* 0x000000000008781c */ /* 0x000fe20003f2f028 */
[----:B------:R-:W-:Y:S03]  /*6400*/  UPLOP3.LUT UP0, UPT, UPT, UPT, UPT, 0x40, 0x4 ;  /* 0x000000000004789c */ /* 0x000fe60003f0e870 */
[----:B------:R-:W-:Y:S06]  /*6410*/  @UP2 UPLOP3.LUT UP0, UPT, UPT, UPT, UP1, 0x80, 0x8 ;  /* 0x000000000008289c */ /* 0x000fec0003f0f010 */
[----:B------:R-:W-:Y:S01]  /*6420*/  PLOP3.LUT P0, PT, PT, PT, UP0, 0x80, 0x8 ;  /* 0x000000000008781c */ /* 0x000fe20003f0f008 */
[----:B------:R-:W-:Y:S01]  /*6430*/  @!UPT UIADD3 URZ, UPT, UPT, URZ, URZ, URZ ;  /* 0x000000fffffff290 */ /* 0x000fe2000fffe0ff */
[----:B------:R-:W-:Y:S11]  /*6440*/  BRA.U !UP1, `(.L_x_93) ;  /* 0x0000000109407547 */ /* 0x000ff6000b800000 */
[----:B------:R-:W-:Y:S01]  /*6450*/  UISETP.NE.U32.AND UP0, UPT, UR60, URZ, UPT ;  /* 0x000000ff3c00728c */ /* 0x000fe2000bf05070 */
[----:B------:R-:W-:Y:S01]  /*6460*/  R2UR UR6, R53 ;  /* 0x00000000350672ca */ /* 0x000fe200000e0000 */
[----:B------:R-:W1:Y:S01]  /*6470*/  LDCU.64 UR8, c[0x0][0x358] ;  /* 0x00006b00ff0877ac */ /* 0x000e620008000a00 */
[----:B------:R-:W-:Y:S02]  /*6480*/  HFMA2 R50, -RZ, RZ, 0, 5.9604644775390625e-08 ;  /* 0x00000001ff327431 */ /* 0x000fe400000001ff */
[----:B------:R-:W-:Y:S01]  /*6490*/  IMAD.MOV.U32 R0, RZ, RZ, 0x1 ;  /* 0x00000001ff007424 */ /* 0x000fe200078e00ff */
[----:B------:R-:W-:Y:S06]  /*64a0*/  UISETP.NE.AND.EX UP0, UPT, UR61, URZ, UPT, UP0 ;  /* 0x000000ff3d00728c */ /* 0x000fec000bf05300 */
[----:B------:R-:W-:Y:S05]  /*64b0*/  PLOP3.LUT P3, PT, PT, PT, UP0, 0x80, 0x8 ;  /* 0x000000000008781c */ /* 0x000fea0003f6f008 */
[----:B------:R-:W2:Y:S01]  /*64c0*/  @UP0 LDCU.64 UR4, c[0x0][0x988] ;  /* 0x00013100ff0407ac */ /* 0x000ea20008000a00 */
[----:B------:R-:W-:Y:S07]  /*64d0*/  @UP0 UIMAD UR6, UR53, UR6, URZ ;  /* 0x00000006350602a4 */ /* 0x000fee000f8e02ff */
[----:B------:R-:W-:Y:S01]  /*64e0*/  @!P3 PRMT R50, R0, 0x7610, R50 ;  /* 0x000076100032b816 */ /* 0x000fe20000000032 */
[----:B--2---:R-:W-:Y:S06]  /*64f0*/  @UP0 UIMAD.WIDE UR4, UR6, 0x4, UR4 ;  /* 0x00000004060408a5 */ /* 0x004fec000f8e0204 */
[----:B-----5:R-:W-:Y:S02]  /*6500*/  IMAD.U32 R26, RZ, RZ, UR4 ;  /* 0x00000004ff1a7e24 */ /* 0x020fe4000f8e00ff */
[----:B------:R-:W-:Y:S03]  /*6510*/  IMAD.U32 R27, RZ, RZ, UR5 ;  /* 0x00000005ff1b7e24 */ /* 0x000fe6000f8e00ff */
[----:B------:R-:W2:Y:S02]  /*6520*/  @!UP0 LDCU UR4, c[0x0][0x980] ;  /* 0x00013000ff0487ac */ /* 0x000ea40008000800 */
[----:B-1----:R1:W5:Y:S02]  /*6530*/  @P3 LDG.E R26, desc[UR8][R26.64] ;  /* 0x000000081a1a3981 */ /* 0x002364000c1e1900 */
[----:B-12---:R-:W-:Y:S02]  /*6540*/  @!P3 MOV R26, UR4 ;  /* 0x00000004001abc02 */ /* 0x006fe40008000f00 */
.L_x_93:
[----:B------:R-:W-:Y:S05]  /*6550*/  @!P4 BRA `(.L_x_94) ;  /* 0x000000000024c947 */ /* 0x000fea0003800000 */
[----:B------:R-:W-:Y:S01]  /*6560*/  ISETP.NE.U32.AND P3, PT, R40, RZ, PT ;  /* 0x000000ff2800720c */ /* 0x000fe20003f65070 */
[----:B------:R-:W1:Y:S03]  /*6570*/  LDCU.64 UR4, c[0x0][0x358] ;  /* 0x00006b00ff0477ac */ /* 0x000e660008000a00 */
[----:B------:R-:W-:Y:S11]  /*6580*/  ISETP.NE.AND.EX P3, PT, R41, RZ, PT, P3 ;  /* 0x000000ff2900720c */ /* 0x000ff60003f65330 */
[----:B------:R-:W-:Y:S02]  /*6590*/  @!UPT UIADD3 URZ, UPT, UPT, URZ, URZ, URZ ;  /* 0x000000fffffff290 */ /* 0x000fe4000fffe0ff */
[----:B------:R-:W2:Y:S01]  /*65a0*/  @P3 LDC.64 R4, c[0x0][0x9a8] ;  /* 0x00026a00ff043b82 */ /* 0x000ea20000000a00 */
[----:B------:R-:W-:Y:S04]  /*65b0*/  @P3 IMAD R0, R42, UR53, RZ ;  /* 0x000000352a003c24 */ /* 0x000fe8000f8e02ff */
[----:B--2---:R-:W-:Y:S05]  /*65c0*/  @P3 IMAD.WIDE R4, R0, 0x4, R4 ;  /* 0x0000000400043825 */ /* 0x004fea00078e0204 */
[----:B-1---5:R1:W5:Y:S02]  /*65d0*/  @P3 LDG.E R24, desc[UR4][R4.64] ;  /* 0x0000000404183981 */ /* 0x022364000c1e1900 */
[----:B-1----:R-:W2:Y:S02]  /*65e0*/  @!P3 LDC R24, c[0x0][0x9a0] ;  /* 0x00026800ff18bb82 */ /* 0x002ea40000000800 */
.L_x_94:
[----:B-----5:R-:W-:Y:S01]  /*65f0*/  FSETP.NEU.AND P3, PT, R26, RZ, PT ;  /* 0x000000ff1a00720b */ /* 0x020fe20003f6d000 */
[----:B------:R-:W1:Y:S01]  /*6600*/  LDCU.128 UR12, c[0x0][0xb90] ;  /* 0x00017200ff0c77ac */ /* 0x000e620008000c00 */
[----:B------:R-:W-:Y:S01]  /*6610*/  SEL R4, RZ, 0xffffffff, P2 ;  /* 0xffffffffff047807 */ /* 0x000fe20001000000 */
[----:B------:R-:W-:Y:S01]  /*6620*/  BSSY B1, `(.L_x_95) ;  /* 0x0000059000017945 */ /* 0x000fe20003800000 */
[----:B------:R-:W-:Y:S01]  /*6630*/  @P1 LOP3.LUT P2, RZ, R50, 0xff, RZ, 0xc0, !PT ;  /* 0x000000ff32ff1812 */ /* 0x000fe2000784c0ff */
[----:B------:R-:W-:Y:S01]  /*6640*/  IMAD.MOV.U32 R71, RZ, RZ, 0x1 ;  /* 0x00000001ff477424 */ /* 0x000fe200078e00ff */
[----:B------:R-:W-:Y:S01]  /*6650*/  @P1 SEL R0, RZ, 0xffffffff, P3 ;  /* 0xffffffffff001807 */ /* 0x000fe20001800000 */
[----:B------:R-:W-:Y:S01]  /*6660*/  IMAD.IADD R25, R23, 0x1, R2 ;  /* 0x0000000117197824 */ /* 0x000fe200078e0202 */
[----:B------:R-:W-:Y:S01]  /*6670*/  LEA R27, R22, UR49, 0x3 ;  /* 0x00000031161b7c11 */ /* 0x000fe2000f8e18ff */
[----:B------:R-:W3:Y:S01]  /*6680*/  LDCU UR11, c[0x0][0xba0] ;  /* 0x00017400ff0b77ac */ /* 0x000ee20008000800 */
[----:B------:R-:W-:Y:S01]  /*6690*/  @P0 SEL R0, R4, R0, !P2 ;  /* 0x0000000004000207 */ /* 0x000fe20005000000 */
[----:B------:R-:W-:Y:S01]  /*66a0*/  IMAD.U32 R70, RZ, RZ, UR50 ;  /* 0x00000032ff467e24 */ /* 0x000fe2000f8e00ff */
[----:B------:R-:W-:Y:S01]  /*66b0*/  R2UR UR5, R56 ;  /* 0x00000000380572ca */ /* 0x000fe200000e0000 */
[----:B------:R-:W-:Y:S01]  /*66c0*/  ULOP3.LUT UR4, UR55, 0x1, URZ, 0x3c, !UPT ;  /* 0x0000000137047892 */ /* 0x000fe2000f8e3cff */
[----:B------:R-:W-:Y:S01]  /*66d0*/  @P1 LOP3.LUT R0, R0, 0x1, RZ, 0xc0, !PT ;  /* 0x0000000100001812 */ /* 0x000fe200078ec0ff */
[----:B------:R-:W-:Y:S01]  /*66e0*/  USHF.L.U32 UR8, UR52, 0x6, URZ ;  /* 0x0000000634087899 */ /* 0x000fe200080006ff */
[----:B------:R-:W-:Y:S02]  /*66f0*/  R2UR UR6, R55 ;  /* 0x00000000370672ca */ /* 0x000fe400000e0000 */
[----:B------:R-:W-:Y:S02]  /*6700*/  CS2R R38, SRZ ;  /* 0x0000000000267805 */ /* 0x000fe4000001ff00 */
[----:B------:R-:W-:Y:S01]  /*6710*/  ISETP.NE.U32.OR P5, PT, R0, 0x1, !P1 ;  /* 0x000000010000780c */ /* 0x000fe20004fa5470 */
[----:B------:R-:W-:Y:S01]  /*6720*/  IMAD.U32 R0, RZ, RZ, UR50 ;  /* 0x00000032ff007e24 */ /* 0x000fe2000f8e00ff */
[----:B------:R-:W-:Y:S01]  /*6730*/  R2UR UR10, R57 ;  /* 0x00000000390a72ca */ /* 0x000fe200000e0000 */
[----:B------:R-:W-:Y:S01]  /*6740*/  IMAD.U32 R69, RZ, RZ, UR4 ;  /* 0x00000004ff457e24 */ /* 0x000fe2000f8e00ff */
[----:B------:R-:W-:Y:S01]  /*6750*/  R2UR UR9, R54 ;  /* 0x00000000360972ca */ /* 0x000fe200000e0000 */
[----:B------:R-:W-:Y:S01]  /*6760*/  IMAD.U32 R64, RZ, RZ, UR8 ;  /* 0x00000008ff407e24 */ /* 0x000fe2000f8e00ff */
[----:B------:R-:W-:Y:S01]  /*6770*/  LEA R0, R0, UR49, 0x3 ;  /* 0x0000003100007c11 */ /* 0x000fe2000f8e18ff */
[----:B------:R-:W-:Y:S01]  /*6780*/  UIMAD.WIDE.U32 UR4, UR8, UR5, URZ ;  /* 0x00000005080472a5 */ /* 0x000fe2000f8e00ff */
[----:B------:R-:W-:Y:S02]  /*6790*/  PLOP3.LUT P2, PT, PT, PT, UP1, 0x80, 0x8 ;  /* 0x000000000008781c */ /* 0x000fe40003f4f018 */
[----:B------:R-:W-:Y:S02]  /*67a0*/  CS2R R36, SRZ ;  /* 0x0000000000247805 */ /* 0x000fe4000001ff00 */
[----:B------:R-:W-:Y:S01]  /*67b0*/  LOP3.LUT P4, R65, R50, 0xff, RZ, 0xc0, !PT ;  /* 0x000000ff32417812 */ /* 0x000fe2000788c0ff */
[----:B------:R-:W-:Y:S01]  /*67c0*/  USHF.R.U32.HI UR5, URZ, UR6, UR5 ;  /* 0x00000006ff057299 */ /* 0x000fe20008011605 */
[----:B------:R-:W-:Y:S02]  /*67d0*/  SEL R5, RZ, 0xffffffff, P3 ;  /* 0xffffffffff057807 */ /* 0x000fe40001800000 */
[----:B------:R-:W-:Y:S02]  /*67e0*/  CS2R R30, SRZ ;  /* 0x00000000001e7805 */ /* 0x000fe4000001ff00 */
[----:B------:R-:W-:Y:S01]  /*67f0*/  @P5 SHF.L.U32 R3, R69, 0x1f, RZ ;  /* 0x0000001f45035819 */ /* 0x000fe200000006ff */
[----:B------:R-:W-:Y:S01]  /*6800*/  UISETP.NE.AND UP0, UPT, UR10, 0x1, UPT ;  /* 0x000000010a00788c */ /* 0x000fe2000bf05270 */
[----:B------:R-:W-:Y:S02]  /*6810*/  P2R R67, PR, RZ, 0x20 ;  /* 0x00000020ff437803 */ /* 0x000fe40000000000 */
[----:B------:R-:W-:Y:S01]  /*6820*/  CS2R R28, SRZ ;  /* 0x00000000001c7805 */ /* 0x000fe2000001ff00 */
[----:B------:R4:W2:Y:S01]  /*6830*/  @P5 SYNCS.PHASECHK.TRANS64.TRYWAIT P1, [R0+URZ+0xd0], R3 ;  /* 0x0000d003000055a7 */ /* 0x0008a200080211ff */
[----:B------:R-:W-:Y:S02]  /*6840*/  USEL UR5, UR8, UR5, !UP0 ;  /* 0x0000000508057287 */ /* 0x000fe4000c000000 */
[----:B------:R-:W-:Y:S01]  /*6850*/  UISETP.NE.AND UP0, UPT, UR9, 0x1, UPT ;  /* 0x000000010900788c */ /* 0x000fe2000bf05270 */
[----:B------:R-:W-:Y:S03]  /*6860*/  @P2 SEL R5, R4, R5, !P4 ;  /* 0x0000000504052207 */ /* 0x000fe60006000000 */
[----:B------:R-:W-:Y:S01]  /*6870*/  IMAD R7, RZ, RZ, -UR5 ;  /* 0x80000005ff077e24 */ /* 0x000fe2000f8e02ff */
[----:B------:R-:W-:Y:S01]  /*6880*/  LOP3.LUT R5, R5, 0x1, RZ, 0xc0, !PT ;  /* 0x0000000105057812 */ /* 0x000fe200078ec0ff */
[----:B------:R-:W-:Y:S02]  /*6890*/  IMAD.U32 R63, RZ, RZ, UR5 ;  /* 0x00000005ff3f7e24 */ /* 0x000fe4000f8e00ff */
[----:B------:R-:W-:Y:S01]  /*68a0*/  IMAD R64, R7, UR10, R64 ;  /* 0x0000000a07407c24 */ /* 0x000fe2000f8e0240 */
[----:B----4-:R-:W-:Y:S04]  /*68b0*/  SHF.L.U32 R3, R47, 0x1f, RZ ;  /* 0x0000001f2f037819 */ /* 0x010fe800000006ff */
[----:B------:R4:W4:Y:S01]  /*68c0*/  SYNCS.PHASECHK.TRANS64.TRYWAIT P0, [R27+URZ+0x120], R3 ;  /* 0x000120031b0075a7 */ /* 0x00092200080011ff */
[----:B-1----:R-:W-:Y:S07]  /*68d0*/  UIMAD.WIDE.U32 UR6, UR5, UR12, URZ ;  /* 0x0000000c050672a5 */ /* 0x002fee000f8e00ff */
[----:B------:R-:W-:Y:S02]  /*68e0*/  UMOV UR4, UR7 ;  /* 0x0000000700047c82 */ /* 0x000fe40008000000 */
[----:B------:R-:W-:Y:S04]  /*68f0*/  USHF.R.U32.HI UR4, URZ, UR13, UR4 ;  /* 0x0000000dff047299 */ /* 0x000fe80008011604 */
[----:B------:R-:W-:Y:S02]  /*6900*/  USEL UR4, UR5, UR4, !UP0 ;  /* 0x0000000405047287 */ /* 0x000fe4000c000000 */
[----:B------:R-:W-:Y:S02]  /*6910*/  UISETP.NE.AND UP0, UPT, UR14, 0x1, UPT ;  /* 0x000000010e00788c */ /* 0x000fe4000bf05270 */
[----:B------:R-:W-:Y:S02]  /*6920*/  UIMAD.WIDE.U32 UR6, UR4, UR15, URZ ;  /* 0x0000000f040672a5 */ /* 0x000fe4000f8e00ff */
[----:B------:R-:W-:Y:S02]  /*6930*/  IMAD.U32 R62, RZ, RZ, UR4 ;  /* 0x00000004ff3e7e24 */ /* 0x000fe4000f8e00ff */
[----:B------:R-:W-:Y:S01]  /*6940*/  PLOP3.LUT P2, PT, PT, PT, UP0, 0x80, 0x8 ;  /* 0x000000000008781c */ /* 0x000fe20003f4f008 */
[----:B------:R-:W-:Y:S02]  /*6950*/  IMAD R6, RZ, RZ, -UR4 ;  /* 0x80000004ff067e24 */ /* 0x000fe4000f8e02ff */
[----:B------:R-:W-:Y:S01]  /*6960*/  UMOV UR6, UR7 ;  /* 0x0000000700067c82 */ /* 0x000fe20008000000 */
[----:B------:R-:W-:Y:S01]  /*6970*/  IMAD.U32 R61, RZ, RZ, UR4 ;  /* 0x00000004ff3d7e24 */ /* 0x000fe2000f8e00ff */
[----:B---3--:R-:W-:Y:S01]  /*6980*/  USHF.R.U32.HI UR6, URZ, UR11, UR6 ;  /* 0x0000000bff067299 */ /* 0x008fe20008011606 */
[----:B------:R-:W-:Y:S05]  /*6990*/  IMAD R63, R6, UR9, R63 ;  /* 0x00000009063f7c24 */ /* 0x000fea000f8e023f */
[----:B------:R-:W-:Y:S02]  /*69a0*/  SEL R62, R62, UR6, !P2 ;  /* 0x000000063e3e7c07 */ /* 0x000fe4000d000000 */
[----:B------:R-:W-:Y:S03]  /*69b0*/  ISETP.NE.U32.AND P2, PT, R5, 0x1, PT ;  /* 0x000000010500780c */ /* 0x000fe60003f45070 */
[----:B------:R-:W-:Y:S01]  /*69c0*/  IMAD.MOV R4, RZ, RZ, -R62 ;  /* 0x000000ffff047224 */ /* 0x000fe200078e0a3e */
[----:B------:R-:W-:Y:S03]  /*69d0*/  P2R R72, PR, RZ, 0x4 ;  /* 0x00000004ff487803 */ /* 0x000fe60000000000 */
[----:B------:R-:W-:Y:S01]  /*69e0*/  IMAD R61, R4, UR14, R61 ;  /* 0x0000000e043d7c24 */ /* 0x000fe2000f8e023d */
[----:B--2---:R-:W-:Y:S01]  /*69f0*/  @P5 SEL R71, RZ, 0x1, !P1 ;  /* 0x00000001ff475807 */ /* 0x004fe20004800000 */
[----:B------:R-:W-:Y:S06]  /*6a00*/  @!P5 BRA `(.L_x_96) ;  /* 0x000000000068d947 */ /* 0x000fec0003800000 */
[----:B------:R-:W-:Y:S01]  /*6a10*/  HFMA2 R31, -RZ, RZ, 0, 0 ;  /* 0x00000000ff1f7431 */ /* 0x000fe200000001ff */
[----:B------:R-:W-:Y:S01]  /*6a20*/  ISETP.NE.AND P1, PT, R71, RZ, PT ;  /* 0x000000ff4700720c */ /* 0x000fe20003f25270 */
[----:B------:R-:W-:Y:S01]  /*6a30*/  IMAD.U32 R2, RZ, RZ, UR50 ;  /* 0x00000032ff027e24 */ /* 0x000fe2000f8e00ff */
[----:B------:R-:W-:Y:S11]  /*6a40*/  BSSY B0, `(.L_x_97) ;  /* 0x0000005000007945 */ /* 0x000ff60003800000 */
[----:B------:R-:W-:Y:S05]  /*6a50*/  @P1 BRA `(.L_x_98) ;  /* 0x00000000000c1947 */ /* 0x000fea0003800000 */
[----:B------:R-:W-:Y:S04]  /*6a60*/  SHF.L.U32 R4, R69, 0x1f, RZ ;  /* 0x0000001f45047819 */ /* 0x000fe800000006ff */
[----:B------:R-:W1:Y:S02]  /*6a70*/  SYNCS.PHASECHK.TRANS64.TRYWAIT P1, [R0+URZ+0xd0], R4 ;  /* 0x0000d004000075a7 */ /* 0x000e6400080211ff */
[----:B-1----:R-:W-:Y:S05]  /*6a80*/  @!P1 BRA `(.L_x_99) ;  /* 0x0000002000409947 */ /* 0x002fea0003800000 */
.L_x_98:
[----:B------:R-:W-:Y:S05]  /*6a90*/  BSYNC B0 ;  /* 0x0000000000007941 */ /* 0x000fea0003800000 */
.L_x_97:
[----:B------:R-:W-:Y:S01]  /*6aa0*/  ISETP.NE.AND P1, PT, R72, RZ, PT ;  /* 0x000000ff4800720c */ /* 0x000fe20003f25270 */
[----:B------:R-:W-:Y:S01]  /*6ab0*/  IMAD.MOV.U32 R30, RZ, RZ, RZ ;  /* 0x000000ffff1e7224 */ /* 0x000fe200078e00ff */
[----:B------:R-:W-:Y:S02]  /*6ac0*/  CS2R R28, SRZ ;  /* 0x00000000001c7805 */ /* 0x000fe4000001ff00 */
[----:B------:R-:W-:Y:S02]  /*6ad0*/  CS2R R38, SRZ ;  /* 0x0000000000267805 */ /* 0x000fe4000001ff00 */
[----:B------:R-:W-:Y:S07]  /*6ae0*/  CS2R R36, SRZ ;  /* 0x0000000000247805 */ /* 0x000fee000001ff00 */
[----:B------:R-:W-:Y:S01]  /*6af0*/  @P1 IMAD R2, R2, 0x800, R48 ;  /* 0x0000080002021824 */ /* 0x000fe200078e0230 */
[----:B------:R-:W-:Y:S05]  /*6b00*/  @P1 WARPSYNC.ALL ;  /* 0x0000000000001948 */ /* 0x000fea0003800000 */
[----:B------:R-:W-:Y:S01]  /*6b10*/  @P1 LEA R2, R2, UR49, 0x1 ;  /* 0x0000003102021c11 */ /* 0x000fe2000f8e08ff */
[----:B------:R-:W-:Y:S04]  /*6b20*/  UIADD3 UR4, UPT, UPT, UR50, 0x1, URZ ;  /* 0x0000000132047890 */ /* 0x000fe8000fffe0ff */
[----:B------:R2:W3:Y:S01]  /*6b30*/  @P1 LDSM.16.M88.4 R28, [R2+0x200] ;  /* 0x00020000021c183b */ /* 0x0004e20000000200 */
[----:B------:R-:W-:Y:S01]  /*6b40*/  UISETP.NE.AND UP0, UPT, UR4, 0x3, UPT ;  /* 0x000000030400788c */ /* 0x000fe2000bf05270 */
[----:B-1----:R-:W-:Y:S03]  /*6b50*/  @P1 IMAD R0, R59, 0x2, R2 ;  /* 0x000000023b001824 */ /* 0x002fe600078e0202 */
[----:B------:R-:W-:Y:S02]  /*6b60*/  USEL UR5, URZ, 0x1, UP0 ;  /* 0x00000001ff057887 */ /* 0x000fe40008000000 */
[----:B------:R2:W1:Y:S01]  /*6b70*/  @P1 LDSM.16.M88.4 R36, [R0+0x200] ;  /* 0x000200000024183b */ /* 0x0004620000000200 */
[----:B------:R-:W-:Y:S03]  /*6b80*/  USEL UR4, UR4, URZ, UP0 ;  /* 0x000000ff04047287 */ /* 0x000fe60008000000 */
[----:B------:R-:W-:Y:S03]  /*6b90*/  LOP3.LUT R69, R69, UR5, RZ, 0x3c, !PT ;  /* 0x0000000545457c12 */ /* 0x000fe6000f8e3cff */
[----:B------:R-:W-:Y:S02]  /*6ba0*/  IMAD.U32 R70, RZ, RZ, UR4 ;  /* 0x00000004ff467e24 */ /* 0x000fe4000f8e00ff */
.L_x_96:
[----:B------:R-:W-:Y:S05]  /*6bb0*/  BSYNC B1 ;  /* 0x0000000000017941 */ /* 0x000fea0003800000 */
.L_x_95:
[----:B--2---:R-:W-:Y:S04]  /*6bc0*/  SHF.R.U32.HI R0, RZ, 0x15, R25 ;  /* 0x00000015ff007819 */ /* 0x004fe80000011619 */
[----:B------:R-:W-:Y:S01]  /*6bd0*/  LOP3.LUT P1, RZ, R0, 0x3, R51, 0x48, !PT ;  /* 0x0000000300ff7812 */ /* 0x000fe20007824833 */
[----:B------:R-:W-:Y:S01]  /*6be0*/  @!UPT UIADD3 URZ, UPT, UPT, URZ, URZ, URZ ;  /* 0x000000fffffff290 */ /* 0x000fe2000fffe0ff */
[----:B----4-:R-:W-:Y:S11]  /*6bf0*/  @P0 BRA `(.L_x_100) ;  /* 0x0000000000080947 */ /* 0x010ff60003800000 */
[----:B------:R-:W2:Y:S02]  /*6c00*/  SYNCS.PHASECHK.TRANS64.TRYWAIT P0, [R27+URZ+0x120], R3 ;  /* 0x000120031b0075a7 */ /* 0x000ea400080011ff */
[----:B--2---:R-:W-:Y:S05]  /*6c10*/  @!P0 BRA `(.L_x_101) ;  /* 0x0000001c00f08947 */ /* 0x004fea0003800000 */
.L_x_100:
[----:B------:R-:W-:Y:S05]  /*6c20*/  @!P1 BRA `(.L_x_102) ;  /* 0x0000000000409947 */ /* 0x000fea0003800000 */
[----:B------:R-:W4:Y:S01]  /*6c30*/  LDCU.64 UR8, c[0x4][0x70] ;  /* 0x01000e00ff0877ac */ /* 0x000f220008000a00 */
[----:B--2---:R-:W-:Y:S01]  /*6c40*/  MOV R3, 0x0 ;  /* 0x0000000000037802 */ /* 0x004fe20000000f00 */
[----:B------:R-:W-:Y:S02]  /*6c50*/  HFMA2 R12, -RZ, RZ, 0, 5.9604644775390625e-08 ;  /* 0x00000001ff0c7431 */ /* 0x000fe400000001ff */
[----:B------:R-:W-:Y:S02]  /*6c60*/  IMAD.MOV.U32 R8, RZ, RZ, 0x192 ;  /* 0x00000192ff087424 */ /* 0x000fe400078e00ff */
[----:B------:R-:W-:Y:S01]  /*6c70*/  IMAD.MOV.U32 R13, RZ, RZ, RZ ;  /* 0x000000ffff0d7224 */ /* 0x000fe200078e00ff */
[----:B------:R-:W2:Y:S01]  /*6c80*/  LDCU.64 UR6, c[0x4][0x78] ;  /* 0x01000f00ff0677ac */ /* 0x000ea20008000a00 */
[----:B------:R-:W1:Y:S01]  /*6c90*/  LDC.64 R2, c[0x4][R3] ;  /* 0x0100000003027b82 */ /* 0x000e620000000a00 */
[----:B------:R-:W5:Y:S01]  /*6ca0*/  LDCU.64 UR4, c[0x4][0x10] ;  /* 0x01000200ff0477ac */ /* 0x000f620008000a00 */
[----:B----4-:R-:W-:Y:S01]  /*6cb0*/  MOV R5, UR9 ;  /* 0x0000000900057c02 */ /* 0x010fe20008000f00 */
[----:B------:R-:W-:Y:S01]  /*6cc0*/  IMAD.U32 R4, RZ, RZ, UR8 ;  /* 0x00000008ff047e24 */ /* 0x000fe2000f8e00ff */
[----:B--2---:R-:W-:Y:S01]  /*6cd0*/  MOV R7, UR7 ;  /* 0x0000000700077c02 */ /* 0x004fe20008000f00 */
[----:B------:R-:W-:Y:S01]  /*6ce0*/  IMAD.U32 R6, RZ, RZ, UR6 ;  /* 0x00000006ff067e24 */ /* 0x000fe2000f8e00ff */
[----:B-----5:R-:W-:Y:S01]  /*6cf0*/  MOV R11, UR5 ;  /* 0x00000005000b7c02 */ /* 0x020fe20008000f00 */
[----:B------:R-:W-:Y:S02]  /*6d00*/  IMAD.U32 R10, RZ, RZ, UR4 ;  /* 0x00000004ff0a7e24 */ /* 0x000fe4000f8e00ff */
[----:B------:R-:W-:Y:S07]  /*6d10*/  LEPC R20, `(.L_x_102) ;  /* 0x000000001014794e */ /* 0x000fee0000000000 */
[----:B-1-3--:R-:W-:Y:S05]  /*6d20*/  CALL.ABS.NOINC R2 ;  /* 0x0000000002007343 */ /* 0x00afea0003c00000 */
.L_x_102:
[----:B------:R-:W-:Y:S05]  /*6d30*/  WARPSYNC.ALL ;  /* 0x0000000000007948 */ /* 0x000fea0003800000 */
[----:B------:R-:W-:Y:S01]  /*6d40*/  R2UR UR4, R25 ;  /* 0x00000000190472ca */ /* 0x000fe200000e0000 */
[----:B--23--:R-:W-:Y:S01]  /*6d50*/  HADD2.F32 R3, -RZ, R28.H0_H0 ;  /* 0x2000001cff037230 */ /* 0x00cfe20000004100 */
[----:B------:R-:W-:Y:S01]  /*6d60*/  SHF.L.U32 R68, R59, 0x1, RZ ;  /* 0x000000013b447819 */ /* 0x000fe200000006ff */
[----:B------:R-:W-:Y:S01]  /*6d70*/  HADD2.F32 R20, -RZ, R30.H0_H0 ;  /* 0x2000001eff147230 */ /* 0x000fe20000004100 */
[----:B------:R-:W-:Y:S01]  /*6d80*/  ISETP.NE.AND P0, PT, R49, RZ, PT ;  /* 0x000000ff3100720c */ /* 0x000fe20003f05270 */
[----:B------:R-:W-:Y:S08]  /*6d90*/  BSSY.RECONVERGENT B0, `(.L_x_103) ;  /* 0x0000051000007945 */ /* 0x000ff00003800200 */
[----:B------:R-:W2:Y:S02]  /*6da0*/  LDTM.16dp256bit.x4 R4, tmem[UR4] ;  /* 0x00000004000479ee */ /* 0x000ea40008120000 */
[C---:B--2---:R-:W-:Y:S01]  /*6db0*/  FMUL R0, R24.reuse, R4 ;  /* 0x0000000418007220 */ /* 0x044fe20000400000 */
[----:B------:R-:W-:Y:S02]  /*6dc0*/  HADD2.F32 R4, -RZ, R28.H1_H1 ;  /* 0x3000001cff047230 */ /* 0x000fe40000004100 */
[----:B------:R-:W-:Y:S01]  /*6dd0*/  FMUL R2, R24, R5 ;  /* 0x0000000518027220 */ /* 0x000fe20000400000 */
[--C-:B------:R-:W-:Y:S02]  /*6de0*/  HADD2.F32 R5, -RZ, R29.reuse.H0_H0 ;  /* 0x2000001dff057230 */ /* 0x100fe40000004100 */
[----:B------:R-:W-:Y:S01]  /*6df0*/  FFMA R0, R26, R3, R0 ;  /* 0x000000031a007223 */ /* 0x000fe20000000000 */
[----:B------:R-:W-:Y:S01]  /*6e00*/  FMUL R3, R24, R6 ;  /* 0x0000000618037220 */ /* 0x000fe20000400000 */
[----:B------:R-:W-:Y:S02]  /*6e10*/  HADD2.F32 R6, -RZ, R29.H1_H1 ;  /* 0x3000001dff067230 */ /* 0x000fe40000004100 */
[----:B------:R-:W-:Y:S01]  /*6e20*/  FFMA R2, R26, R4, R2 ;  /* 0x000000041a027223 */ /* 0x000fe20000000002 */
[----:B------:R-:W-:Y:S01]  /*6e30*/  FMUL R7, R24, R7 ;  /* 0x0000000718077220 */ /* 0x000fe20000400000 */
[----:B------:R-:W-:Y:S01]  /*6e40*/  FFMA R3, R26, R5, R3 ;  /* 0x000000051a037223 */ /* 0x000fe20000000003 */
[C---:B------:R-:W-:Y:S01]  /*6e50*/  FMUL R4, R24.reuse, R8 ;  /* 0x0000000818047220 */ /* 0x040fe20000400000 */
[----:B------:R-:W-:Y:S01]  /*6e60*/  FMUL R5, R24, R9 ;  /* 0x0000000918057220 */ /* 0x000fe20000400000 */
[----:B------:R-:W-:Y:S01]  /*6e70*/  F2FP.F16.F32.PACK_AB R32, R2, R0 ;  /* 0x000000000220723e */ /* 0x000fe200000000ff */
[C---:B------:R-:W-:Y:S01]  /*6e80*/  FFMA R7, R26.reuse, R6, R7 ;  /* 0x000000061a077223 */ /* 0x040fe20000000007 */
[----:B------:R-:W-:Y:S02]  /*6e90*/  HADD2.F32 R0, -RZ, R30.H1_H1 ;  /* 0x3000001eff007230 */ /* 0x000fe40000004100 */
[----:B------:R-:W-:Y:S01]  /*6ea0*/  FFMA R4, R26, R20, R4 ;  /* 0x000000141a047223 */ /* 0x000fe20000000004 */
[--C-:B------:R-:W-:Y:S02]  /*6eb0*/  HADD2.F32 R2, -RZ, R31.reuse.H0_H0 ;  /* 0x2000001fff027230 */ /* 0x100fe40000004100 */
[----:B------:R-:W-:Y:S01]  /*6ec0*/  FMUL R6, R24, R10 ;  /* 0x0000000a18067220 */ /* 0x000fe20000400000 */
[----:B------:R-:W-:Y:S01]  /*6ed0*/  F2FP.F16.F32.PACK_AB R33, R7, R3 ;  /* 0x000000030721723e */ /* 0x000fe200000000ff */
[----:B------:R-:W-:Y:S02]  /*6ee0*/  HADD2.F32 R3, -RZ, R31.H1_H1 ;  /* 0x3000001fff037230 */ /* 0x000fe40000004100 */
[----:B------:R-:W-:Y:S01]  /*6ef0*/  FFMA R5, R26, R0, R5 ;  /* 0x000000001a057223 */ /* 0x000fe20000000005 */
[C---:B------:R-:W-:Y:S01]  /*6f00*/  FMUL R11, R24.reuse, R11 ;  /* 0x0000000b180b7220 */ /* 0x040fe20000400000 */
[--C-:B-1----:R-:W-:Y:S02]  /*6f10*/  HADD2.F32 R7, -RZ, R36.reuse.H0_H0 ;  /* 0x20000024ff077230 */ /* 0x102fe40000004100 */
[C---:B------:R-:W-:Y:S01]  /*6f20*/  FMUL R8, R24.reuse, R12 ;  /* 0x0000000c18087220 */ /* 0x040fe20000400000 */
[----:B------:R-:W-:Y:S02]  /*6f30*/  HADD2.F32 R0, -RZ, R36.H1_H1 ;  /* 0x30000024ff007230 */ /* 0x000fe40000004100 */
[----:B------:R-:W-:Y:S01]  /*6f40*/  FMUL R9, R24, R13 ;  /* 0x0000000d18097220 */ /* 0x000fe20000400000 */
[C---:B------:R-:W-:Y:S01]  /*6f50*/  FFMA R6, R26.reuse, R2, R6 ;  /* 0x000000021a067223 */ /* 0x040fe20000000006 */
[C---:B------:R-:W-:Y:S01]  /*6f60*/  FFMA R11, R26.reuse, R3, R11 ;  /* 0x000000031a0b7223 */ /* 0x040fe2000000000b */
[C---:B------:R-:W-:Y:S01]  /*6f70*/  FFMA R8, R26.reuse, R7, R8 ;  /* 0x000000071a087223 */ /* 0x040fe20000000008 */
[----:B------:R-:W-:Y:S01]  /*6f80*/  FFMA R9, R26, R0, R9 ;  /* 0x000000001a097223 */ /* 0x000fe20000000009 */
[--C-:B------:R-:W-:Y:S02]  /*6f90*/  HADD2.F32 R2, -RZ, R37.reuse.H0_H0 ;  /* 0x20000025ff027230 */ /* 0x100fe40000004100 */
[C---:B------:R-:W-:Y:S01]  /*6fa0*/  FMUL R10, R24.reuse, R14 ;  /* 0x0000000e180a7220 */ /* 0x040fe20000400000 */
[----:B------:R-:W-:Y:S02]  /*6fb0*/  HADD2.F32 R0, -RZ, R37.H1_H1 ;  /* 0x30000025ff007230 */ /* 0x000fe40000004100 */
[----:B------:R-:W-:Y:S01]  /*6fc0*/  FMUL R15, R24, R15 ;  /* 0x0000000f180f7220 */ /* 0x000fe20000400000 */
[----:B------:R-:W-:Y:S01]  /*6fd0*/  F2FP.F16.F32.PACK_AB R34, R5, R4 ;  /* 0x000000040522723e */ /* 0x000fe200000000ff */
[----:B------:R-:W-:Y:S01]  /*6fe0*/  FFMA R10, R26, R2, R10 ;  /* 0x000000021a0a7223 */ /* 0x000fe2000000000a */
[----:B------:R-:W-:Y:S01]  /*6ff0*/  FMUL R12, R24, R16 ;  /* 0x00000010180c7220 */ /* 0x000fe20000400000 */
[----:B------:R-:W-:Y:S01]  /*7000*/  FFMA R15, R26, R0, R15 ;  /* 0x000000001a0f7223 */ /* 0x000fe2000000000f */
[--C-:B------:R-:W-:Y:S01]  /*7010*/  HADD2.F32 R0, -RZ, R38.reuse.H0_H0 ;  /* 0x20000026ff007230 */ /* 0x100fe20000004100 */
[----:B------:R-:W-:Y:S01]  /*7020*/  MOV R5, UR50 ;  /* 0x0000003200057c02 */ /* 0x000fe20008000f00 */
[----:B------:R-:W-:Y:S02]  /*7030*/  HADD2.F32 R2, -RZ, R38.H1_H1 ;  /* 0x30000026ff027230 */ /* 0x000fe40000004100 */
[C---:B------:R-:W-:Y:S01]  /*7040*/  FMUL R13, R24.reuse, R17 ;  /* 0x00000011180d7220 */ /* 0x040fe20000400000 */
[--C-:B------:R-:W-:Y:S02]  /*7050*/  HADD2.F32 R3, -RZ, R39.reuse.H0_H0 ;  /* 0x20000027ff037230 */ /* 0x100fe40000004100 */
[C---:B------:R-:W-:Y:S01]  /*7060*/  FMUL R14, R24.reuse, R18 ;  /* 0x00000012180e7220 */ /* 0x040fe20000400000 */
[----:B------:R-:W-:Y:S02]  /*7070*/  HADD2.F32 R4, -RZ, R39.H1_H1 ;  /* 0x30000027ff047230 */ /* 0x000fe40000004100 */
[----:B------:R-:W-:Y:S01]  /*7080*/  FMUL R19, R24, R19 ;  /* 0x0000001318137220 */ /* 0x000fe20000400000 */
[C---:B------:R-:W-:Y:S01]  /*7090*/  FFMA R12, R26.reuse, R0, R12 ;  /* 0x000000001a0c7223 */ /* 0x040fe2000000000c */
[----:B------:R-:W-:Y:S01]  /*70a0*/  LEA R5, R5, R48, 0xb ;  /* 0x0000003005057211 */ /* 0x000fe200078e58ff */
[C---:B------:R-:W-:Y:S01]  /*70b0*/  FFMA R13, R26.reuse, R2, R13 ;  /* 0x000000021a0d7223 */ /* 0x040fe2000000000d */
[C---:B------:R-:W-:Y:S01]  /*70c0*/  FFMA R14, R26.reuse, R3, R14 ;  /* 0x000000031a0e7223 */ /* 0x040fe2000000000e */
[----:B------:R-:W-:Y:S01]  /*70d0*/  FFMA R19, R26, R4, R19 ;  /* 0x000000041a137223 */ /* 0x000fe20000000013 */
[----:B------:R-:W-:Y:S02]  /*70e0*/  F2FP.F16.F32.PACK_AB R35, R11, R6 ;  /* 0x000000060b23723e */ /* 0x000fe400000000ff */
[----:B------:R-:W-:Y:S02]  /*70f0*/  LEA R5, R5, UR49, 0x1 ;  /* 0x0000003105057c11 */ /* 0x000fe4000f8e08ff */
[----:B------:R-:W-:Y:S02]  /*7100*/  F2FP.F16.F32.PACK_AB R8, R9, R8 ;  /* 0x000000080908723e */ /* 0x000fe400000000ff */
[----:B------:R-:W-:Y:S01]  /*7110*/  F2FP.F16.F32.PACK_AB R9, R15, R10 ;  /* 0x0000000a0f09723e */ /* 0x000fe200000000ff */
[----:B------:R1:W-:Y:S01]  /*7120*/  STSM.16.M88.4 [R5+0x200], R32 ;  /* 0x0002002005007844 */ /* 0x0003e20000000200 */
[----:B------:R-:W-:Y:S02]  /*7130*/  F2FP.F16.F32.PACK_AB R10, R13, R12 ;  /* 0x0000000c0d0a723e */ /* 0x000fe400000000ff */
[----:B------:R-:W-:Y:S02]  /*7140*/  F2FP.F16.F32.PACK_AB R11, R19, R14 ;  /* 0x0000000e130b723e */ /* 0x000fe400000000ff */
[----:B------:R-:W-:Y:S05]  /*7150*/  IADD3 R0, PT, PT, R68, 0x200, R5 ;  /* 0x0000020044007810 */ /* 0x000fea0007ffe005 */
[----:B------:R1:W-:Y:S01]  /*7160*/  STSM.16.M88.4 [R0], R8 ;  /* 0x0000000800007844 */ /* 0x0003e20000000200 */
[----:B------:R-:W-:Y:S01]  /*7170*/  @!PT LDS RZ, [RZ] ;  /* 0x00000000fffff984 */ /* 0x000fe20000000800 */
[----:B------:R-:W-:Y:S01]  /*7180*/  @!PT LDS RZ, [RZ] ;  /* 0x00000000fffff984 */ /* 0x000fe20000000800 */
[----:B------:R-:W-:Y:S01]  /*7190*/  @!PT LDS RZ, [RZ] ;  /* 0x00000000fffff984 */ /* 0x000fe20000000800 */
[----:B------:R-:W-:Y:S01]  /*71a0*/  @!PT LDS RZ, [RZ] ;  /* 0x00000000fffff984 */ /* 0x000fe20000000800 */
[----:B------:R2:W-:Y:S07]  /*71b0*/  MEMBAR.ALL.CTA ;  /* 0x0000000000007992 */ /* 0x0005ee0000008000 */
[----:B--2---:R-:W2:Y:S02]  /*71c0*/  FENCE.VIEW.ASYNC.S ;  /* 0x00000000000073c6 */ /* 0x004ea40000000000 */
[----:B--2---:R-:W-:Y:S06]  /*71d0*/  BAR.SYNC.DEFER_BLOCKING 0x1, 0x80 ;  /* 0x0042000000007b1d */ /* 0x004fec0000010000 */
[----:B------:R-:W-:Y:S05]  /*71e0*/  @P0 BRA `(.L_x_104) ;  /* 0x00000000002c0947 */ /* 0x000fea0003800000 */
[----:B------:R-:W2:Y:S01]  /*71f0*/  LDCU.64 UR6, c[0x0][0x348] ;  /* 0x00006900ff0677ac */ /* 0x000ea20008000a00 */
[----:B------:R-:W-:Y:S02]  /*7200*/  R2UR UR42, R64 ;  /* 0x00000000402a72ca */ /* 0x000fe400000e0000 */
[----:B------:R-:W-:Y:S01]  /*7210*/  R2UR UR43, R63 ;  /* 0x000000003f2b72ca */ /* 0x000fe200000e0000 */
[----:B------:R-:W-:Y:S01]  /*7220*/  ULEA UR5, UR50, UR49, 0xc ;  /* 0x0000003132057291 */ /* 0x000fe2000f8e60ff */
[----:B------:R-:W-:Y:S02]  /*7230*/  R2UR UR44, R61 ;  /* 0x000000003d2c72ca */ /* 0x000fe400000e0000 */
[----:B------:R-:W-:Y:S01]  /*7240*/  R2UR UR45, R62 ;  /* 0x000000003e2d72ca */ /* 0x000fe200000e0000 */
[----:B------:R-:W-:Y:S02]  /*7250*/  UIADD3 UR40, UPT, UPT, UR5, 0x200, URZ ;  /* 0x0000020005287890 */ /* 0x000fe4000fffe0ff */
[----:B--2---:R-:W-:Y:S04]  /*7260*/  UIADD3 UR4, UP0, UPT, UR6, 0x780, URZ ;  /* 0x0000078006047890 */ /* 0x004fe8000ff1e0ff */
[----:B------:R-:W-:Y:S09]  /*7270*/  UIADD3.X UR5, UPT, UPT, URZ, UR7, URZ, UP0, !UPT ;  /* 0x00000007ff057290 */ /* 0x000ff200087fe4ff */
[----:B------:R2:W-:Y:S02]  /*7280*/  UTMASTG.5D.IM2COL [UR40], [UR4] ;  /* 0x00000028040073b5 */ /* 0x0005e40008060000 */
[----:B--2---:R0:W-:Y:S02]  /*7290*/  UTMACMDFLUSH ;  /* 0x00000000000079b7 */ /* 0x0041e40000000000 */
.L_x_104:
[----:B------:R-:W-:Y:S05]  /*72a0*/  BSYNC.RECONVERGENT B0 ;  /* 0x0000000000007941 */ /* 0x000fea0003800200 */
.L_x_103:
[----:B------:R-:W-:Y:S01]  /*72b0*/  UIADD3 UR42, UPT, UPT, UR50, 0x1, URZ ;  /* 0x00000001322a7890 */ /* 0x000fe2000fffe0ff */
[----:B------:R-:W-:Y:S03]  /*72c0*/  BSSY.RECONVERGENT B0, `(.L_x_105) ;  /* 0x0000005000007945 */ /* 0x000fe60003800200 */
[----:B------:R-:W-:Y:S04]  /*72d0*/  UISETP.NE.AND UP0, UPT, UR42, 0x3, UPT ;  /* 0x000000032a00788c */ /* 0x000fe8000bf05270 */
[----:B------:R-:W-:Y:S01]  /*72e0*/  USEL UR40, UR42, URZ, UP0 ;  /* 0x000000ff2a287287 */ /* 0x000fe20008000000 */
[----:B------:R-:W-:Y:S11]  /*72f0*/  @P0 BRA `(.L_x_106) ;  /* 0x0000000000040947 */ /* 0x000ff60003800000 */
[----:B------:R-:W-:Y:S04]  /*7300*/  DEPBAR.LE SB0, 0x1 ;  /* 0x000080400000791a */ /* 0x000fe80000000000 */
.L_x_106:
[----:B------:R-:W-:Y:S05]  /*7310*/  BSYNC.RECONVERGENT B0 ;  /* 0x0000000000007941 */ /* 0x000fea0003800200 */
.L_x_105:
[----:B------:R-:W-:Y:S01]  /*7320*/  BAR.SYNC.DEFER_BLOCKING 0x1, 0x80 ;  /* 0x0042000000007b1d */ /* 0x000fe20000010000 */
[----:B------:R-:W-:Y:S01]  /*7330*/  ISETP.NE.AND P1, PT, R67, RZ, PT ;  /* 0x000000ff4300720c */ /* 0x000fe20003f25270 */
[----:B------:R-:W-:Y:S01]  /*7340*/  UISETP.NE.AND UP0, UPT, UR54, URZ, UPT ;  /* 0x000000ff3600728c */ /* 0x000fe2000bf05270 */
[----:B------:R-:W-:Y:S11]  /*7350*/  LEA R3, R70, UR49, 0x3 ;  /* 0x0000003146037c11 */ /* 0x000ff6000f8e18ff */
[----:B------:R-:W-:Y:S01]  /*7360*/  @P1 SHF.L.U32 R4, R69, 0x1f, RZ ;  /* 0x0000001f45041819 */ /* 0x000fe200000006ff */
[----:B------:R-:W-:Y:S06]  /*7370*/  BRA.U !UP0, `(.L_x_107) ;  /* 0x0000000108247547 */ /* 0x000fec000b800000 */
[----:B-1----:R-:W1:Y:S01]  /*7380*/  S2R R0, SR_CgaCtaId ;  /* 0x0000000000007919 */ /* 0x002e620000008800 */
[----:B------:R-:W-:Y:S01]  /*7390*/  IMAD.U32 R2, RZ, RZ, UR51 ;  /* 0x00000033ff027e24 */ /* 0x000fe2000f8e00ff */
[----:B------:R-:W-:Y:S04]  /*73a0*/  UIADD3 UR4, UPT, UPT, UR51, 0x1, URZ ;  /* 0x0000000133047890 */ /* 0x000fe8000fffe0ff */
[----:B------:R-:W-:Y:S01]  /*73b0*/  @P1 LEA R2, R2, UR49, 0x3 ;  /* 0x0000003102021c11 */ /* 0x000fe2000f8e18ff */
[----:B------:R-:W-:Y:S04]  /*73c0*/  UISETP.NE.AND UP0, UPT, UR4, 0x3, UPT ;  /* 0x000000030400788c */ /* 0x000fe8000bf05270 */
[----:B------:R-:W-:Y:S01]  /*73d0*/  @P1 VIADD R2, R2, 0xe8 ;  /* 0x000000e802021836 */ /* 0x000fe20000000000 */
[----:B------:R-:W-:Y:S04]  /*73e0*/  USEL UR51, UR4, URZ, UP0 ;  /* 0x000000ff04337287 */ /* 0x000fe80008000000 */
[----:B-1----:R-:W-:Y:S04]  /*73f0*/  @P1 PRMT R0, R0, 0x654, R2 ;  /* 0x0000065400001816 */ /* 0x002fe80000000002 */
[----:B------:R2:W-:Y:S04]  /*7400*/  @P1 SYNCS.ARRIVE.TRANS64.RED.A1T0 RZ, [R0+URZ], RZ ;  /* 0x000000ff00ff19a7 */ /* 0x0005e800081004ff */
.L_x_107:
[----:B------:R-:W3:Y:S01]  /*7410*/  @P1 SYNCS.PHASECHK.TRANS64.TRYWAIT P0, [R3+URZ+0xd0], R4 ;  /* 0x0000d004030015a7 */ /* 0x000ee200080011ff */
[----:B------:R-:W-:Y:S01]  /*7420*/  BSSY B1, `(.L_x_108) ;  /* 0x0000013000017945 */ /* 0x000fe20003800000 */
[----:B---3--:R-:W-:Y:S03]  /*7430*/  @P1 SEL R71, RZ, 0x1, !P0 ;  /* 0x00000001ff471807 */ /* 0x008fe60004000000 */
[----:B------:R-:W-:Y:S05]  /*7440*/  @!P1 BRA `(.L_x_109) ;  /* 0x0000000000409947 */ /* 0x000fea0003800000 */
[----:B------:R-:W-:Y:S01]  /*7450*/  ISETP.NE.AND P1, PT, R72, RZ, PT ;  /* 0x000000ff4800720c */ /* 0x000fe20003f25270 */
[----:B------:R-:W-:Y:S01]  /*7460*/  BSSY B0, `(.L_x_110) ;  /* 0x0000009000007945 */ /* 0x000fe20003800000 */
[----:B------:R-:W-:Y:S11]  /*7470*/  ISETP.NE.AND P0, PT, R71, RZ, PT ;  /* 0x000000ff4700720c */ /* 0x000ff60003f05270 */
[----:B------:R-:W-:Y:S05]  /*7480*/  @P1 IMAD R2, R70, 0x800, R48 ;  /* 0x0000080046021824 */ /* 0x000fea00078e0230 */
[----:B------:R-:W-:Y:S05]  /*7490*/  @P1 LEA R2, R2, UR49, 0x1 ;  /* 0x0000003102021c11 */ /* 0x000fea000f8e08ff */
[----:B-12---:R-:W-:Y:S01]  /*74a0*/  @P1 IMAD.IADD R0, R68, 0x1, R2 ;  /* 0x0000000144001824 */ /* 0x006fe200078e0202 */
[----:B------:R-:W-:Y:S06]  /*74b0*/  @P0 BRA `(.L_x_111) ;  /* 0x00000000000c0947 */ /* 0x000fec0003800000 */
[----:B------:R-:W-:Y:S04]  /*74c0*/  SHF.L.U32 R69, R69, 0x1f, RZ ;  /* 0x0000001f45457819 */ /* 0x000fe800000006ff */
[----:B------:R-:W1:Y:S02]  /*74d0*/  SYNCS.PHASECHK.TRANS64.TRYWAIT P0, [R3+URZ+0xd0], R69 ;  /* 0x0000d045030075a7 */ /* 0x000e6400080011ff */
[----:B-1----:R-:W-:Y:S05]  /*74e0*/  @!P0 BRA `(.L_x_112) ;  /* 0x0000001400d08947 */ /* 0x002fea0003800000 */
.L_x_111:
[----:B------:R-:W-:Y:S05]  /*74f0*/  BSYNC B0 ;  /* 0x0000000000007941 */ /* 0x000fea0003800000 */
.L_x_110:
[----:B------:R-:W-:Y:S11]  /*7500*/  ISETP.NE.AND P0, PT, R72, RZ, PT ;  /* 0x000000ff4800720c */ /* 0x000ff60003f05270 */
[----:B------:R-:W-:Y:S02]  /*7510*/  @!UPT UIADD3 URZ, UPT, UPT, URZ, URZ, URZ ;  /* 0x000000fffffff290 */ /* 0x000fe4000fffe0ff */
[----:B------:R-:W-:Y:S05]  /*7520*/  @P0 WARPSYNC.ALL ;  /* 0x0000000000000948 */ /* 0x000fea0003800000 */
[----:B------:R3:W4:Y:S04]  /*7530*/  @P0 LDSM.16.M88.4 R28, [R2+0x200] ;  /* 0x00020000021c083b */ /* 0x0007280000000200 */
[----:B------:R3:W2:Y:S02]  /*7540*/  @P0 LDSM.16.M88.4 R36, [R0+0x200] ;  /* 0x000200000024083b */ /* 0x0006a40000000200 */
.L_x_109:
[----:B------:R-:W-:Y:S05]  /*7550*/  BSYNC B1 ;  /* 0x0000000000017941 */ /* 0x000fea0003800000 */
.L_x_108:
[----:B-123--:R-:W-:Y:S05]  /*7560*/  VIADD R0, R25, 0x20 ;  /* 0x0000002019007836 */ /* 0x00efea0000000000 */
[----:B------:R-:W-:Y:S04]  /*7570*/  SHF.R.U32.HI R0, RZ, 0x15, R0 ;  /* 0x00000015ff007819 */ /* 0x000fe80000011600 */
[----:B------:R-:W-:Y:S11]  /*7580*/  LOP3.LUT P0, RZ, R0, 0x3, R51, 0x48, !PT ;  /* 0x0000000300ff7812 */ /* 0x000ff60007804833 */
[----:B------:R-:W-:Y:S02]  /*7590*/  @!UPT UIADD3 URZ, UPT, UPT, URZ, URZ, URZ ;  /* 0x000000fffffff290 */ /* 0x000fe4000fffe0ff */
[----:B------:R-:W-:Y:S05]  /*75a0*/  @!P0 BRA `(.L_x_113) ;  /* 0x0000000000408947 */ /* 0x000fea0003800000 */
[----:B------:R-:W1:Y:S01]  /*75b0*/  LDCU.64 UR8, c[0x4][0x70] ;  /* 0x01000e00ff0877ac */ /* 0x000e620008000a00 */
[----:B------:R-:W-:Y:S01]  /*75c0*/  MOV R3, 0x0 ;  /* 0x0000000000037802 */ /* 0x000fe20000000f00 */
[----:B------:R-:W-:Y:S02]  /*75d0*/  HFMA2 R12, -RZ, RZ, 0, 5.9604644775390625e-08 ;  /* 0x00000001ff0c7431 */ /* 0x000fe400000001ff */
[----:B------:R-:W-:Y:S02]  /*75e0*/  IMAD.MOV.U32 R8, RZ, RZ, 0x192 ;  /* 0x00000192ff087424 */ /* 0x000fe400078e00ff */
[----:B------:R-:W-:Y:S01]  /*75f0*/  IMAD.MOV.U32 R13, RZ, RZ, RZ ;  /* 0x000000ffff0d7224 */ /* 0x000fe200078e00ff */
[----:B------:R-:W2:Y:S01]  /*7600*/  LDCU.64 UR6, c[0x4][0x78] ;  /* 0x01000f00ff0677ac */ /* 0x000ea20008000a00 */
[----:B------:R-:W3:Y:S01]  /*7610*/  LDC.64 R2, c[0x4][R3] ;  /* 0x0100000003027b82 */ /* 0x000ee20000000a00 */
[----:B------:R-:W5:Y:S01]  /*7620*/  LDCU.64 UR4, c[0x4][0x10] ;  /* 0x01000200ff0477ac */ /* 0x000f620008000a00 */
[----:B-1----:R-:W-:Y:S01]  /*7630*/  MOV R5, UR9 ;  /* 0x0000000900057c02 */ /* 0x002fe20008000f00 */
[----:B------:R-:W-:Y:S01]  /*7640*/  IMAD.U32 R4, RZ, RZ, UR8 ;  /* 0x00000008ff047e24 */ /* 0x000fe2000f8e00ff */
[----:B--2---:R-:W-:Y:S01]  /*7650*/  MOV R7, UR7 ;  /* 0x0000000700077c02 */ /* 0x004fe20008000f00 */
[----:B------:R-:W-:Y:S01]  /*7660*/  IMAD.U32 R6, RZ, RZ, UR6 ;  /* 0x00000006ff067e24 */ /* 0x000fe2000f8e00ff */
[----:B-----5:R-:W-:Y:S01]  /*7670*/  MOV R11, UR5 ;  /* 0x00000005000b7c02 */ /* 0x020fe20008000f00 */
[----:B------:R-:W-:Y:S02]  /*7680*/  IMAD.U32 R10, RZ, RZ, UR4 ;  /* 0x00000004ff0a7e24 */ /* 0x000fe4000f8e00ff */
[----:B------:R-:W-:Y:S07]  /*7690*/  LEPC R20, `(.L_x_113) ;  /* 0x000000001014794e */ /* 0x000fee0000000000 */
[----:B---34-:R-:W-:Y:S05]  /*76a0*/  CALL.ABS.NOINC R2 ;  /* 0x0000000002007343 */ /* 0x018fea0003c00000 */
.L_x_113:
[----:B------:R-:W-:Y:S01]  /*76b0*/  ISETP.NE.AND P0, PT, R49, RZ, PT ;  /* 0x000000ff3100720c */ /* 0x000fe20003f05270 */
[----:B------:R-:W-:Y:S05]  /*76c0*/  WARPSYNC.ALL ;  /* 0x0000000000007948 */ /* 0x000fea0003800000 */
[----:B------:R-:W-:Y:S01]  /*76d0*/  R2UR UR4, R25 ;  /* 0x00000000190472ca */ /* 0x000fe200000e0000 */
[----:B------:R-:W1:Y:S01]  /*76e0*/  S2UR UR5, SR_CgaCtaId ;  /* 0x00000000000579c3 */ /* 0x000e620000008800 */
[--C-:B----4-:R-:W-:Y:S01]  /*76f0*/  HADD2.F32 R20, -RZ, R28.reuse.H0_H0 ;  /* 0x2000001cff147230 */ /* 0x110fe20000004100 */
[----:B------:R-:W-:Y:S01]  /*7700*/  BSSY.RECONVERGENT B0, `(.L_x_114) ;  /* 0x0000058000007945 */ /* 0x000fe20003800200 */
[----:B------:R-:W-:Y:S02]  /*7710*/  HADD2.F32 R21, -RZ, R28.H1_H1 ;  /* 0x3000001cff157230 */ /* 0x000fe40000004100 */
[--C-:B------:R-:W-:Y:S02]  /*7720*/  HADD2.F32 R25, -RZ, R29.reuse.H0_H0 ;  /* 0x2000001dff197230 */ /* 0x100fe40000004100 */
[----:B------:R-:W-:Y:S02]  /*7730*/  HADD2.F32 R28, -RZ, R30.H0_H0 ;  /* 0x2000001eff1c7230 */ /* 0x000fe40000004100 */
[--C-:B------:R-:W-:Y:S02]  /*7740*/  HADD2.F32 R32, -RZ, R36.reuse.H0_H0 ;  /* 0x20000024ff207230 */ /* 0x100fe40000004100 */
[----:B------:R-:W-:Y:S01]  /*7750*/  HADD2.F32 R33, -RZ, R36.H1_H1 ;  /* 0x30000024ff217230 */ /* 0x000fe20000004100 */
[----:B------:R-:W2:Y:S01]  /*7760*/  LDTM.16dp256bit.x4 R4, tmem[UR4+0x20] ;  /* 0x00002004000479ee */ /* 0x000ea20008120000 */
[----:B------:R-:W-:Y:S01]  /*7770*/  NOP ;  /* 0x0000000000007918 */ /* 0x000fe20000000000 */
[----:B------:R-:W-:Y:S01]  /*7780*/  R2UR UR4, R27 ;  /* 0x000000001b0472ca */ /* 0x000fe200000e0000 */
[----:B------:R-:W-:Y:S02]  /*7790*/  HADD2.F32 R27, -RZ, R29.H1_H1 ;  /* 0x3000001dff1b7230 */ /* 0x000fe40000004100 */
[----:B------:R-:W-:Y:S02]  /*77a0*/  HADD2.F32 R29, -RZ, R30.H1_H1 ;  /* 0x3000001eff1d7230 */ /* 0x000fe40000004100 */
[--C-:B------:R-:W-:Y:S02]  /*77b0*/  HADD2.F32 R30, -RZ, R31.reuse.H0_H0 ;  /* 0x2000001fff1e7230 */ /* 0x100fe40000004100 */
[----:B------:R-:W-:Y:S02]  /*77c0*/  HADD2.F32 R31, -RZ, R31.H1_H1 ;  /* 0x3000001fff1f7230 */ /* 0x000fe40000004100 */
[--C-:B------:R-:W-:Y:S02]  /*77d0*/  HADD2.F32 R34, -RZ, R37.reuse.H0_H0 ;  /* 0x20000025ff227230 */ /* 0x100fe40000004100 */
[----:B------:R-:W-:Y:S02]  /*77e0*/  HADD2.F32 R35, -RZ, R37.H1_H1 ;  /* 0x30000025ff237230 */ /* 0x000fe40000004100 */
[----:B------:R-:W-:Y:S01]  /*77f0*/  UIADD3 UR4, UPT, UPT, UR4, 0x130, URZ ;  /* 0x0000013004047890 */ /* 0x000fe2000fffe0ff */
[--C-:B------:R-:W-:Y:S02]  /*7800*/  HADD2.F32 R36, -RZ, R38.reuse.H0_H0 ;  /* 0x20000026ff247230 */ /* 0x100fe40000004100 */
[----:B------:R-:W-:Y:S02]  /*7810*/  HADD2.F32 R37, -RZ, R38.H1_H1 ;  /* 0x30000026ff257230 */ /* 0x000fe40000004100 */
[--C-:B------:R-:W-:Y:S02]  /*7820*/  HADD2.F32 R38, -RZ, R39.reuse.H0_H0 ;  /* 0x20000027ff267230 */ /* 0x100fe40000004100 */
[----:B------:R-:W-:Y:S02]  /*7830*/  HADD2.F32 R39, -RZ, R39.H1_H1 ;  /* 0x30000027ff277230 */ /* 0x000fe40000004100 */
[C---:B--2---:R-:W-:Y:S01]  /*7840*/  FMUL R4, R24.reuse, R4 ;  /* 0x0000000418047220 */ /* 0x044fe20000400000 */
[----:B-1----:R-:W-:Y:S01]  /*7850*/  UPRMT UR4, UR5, 0x654, UR4 ;  /* 0x0000065405047896 */ /* 0x002fe20008000004 */
[C---:B------:R-:W-:Y:S01]  /*7860*/  FMUL R5, R24.reuse, R5 ;  /* 0x0000000518057220 */ /* 0x040fe20000400000 */
[----:B------:R-:W-:Y:S01]  /*7870*/  FMUL R6, R24, R6 ;  /* 0x0000000618067220 */ /* 0x000fe20000400000 */
[----:B------:R-:W-:Y:S01]  /*7880*/  FFMA R4, R26, R20, R4 ;  /* 0x000000141a047223 */ /* 0x000fe20000000004 */
[----:B------:R-:W-:Y:S01]  /*7890*/  FMUL R7, R24, R7 ;  /* 0x0000000718077220 */ /* 0x000fe20000400000 */
[C---:B------:R-:W-:Y:S01]  /*78a0*/  FFMA R5, R26.reuse, R21, R5 ;  /* 0x000000151a057223 */ /* 0x040fe20000000005 */
[----:B------:R-:W-:Y:S01]  /*78b0*/  FFMA R6, R26, R25, R6 ;  /* 0x000000191a067223 */ /* 0x000fe20000000006 */
[----:B------:R-:W-:Y:S01]  /*78c0*/  FMUL R8, R24, R8 ;  /* 0x0000000818087220 */ /* 0x000fe20000400000 */
[----:B------:R-:W-:Y:S01]  /*78d0*/  FFMA R7, R26, R27, R7 ;  /* 0x0000001b1a077223 */ /* 0x000fe20000000007 */
[----:B------:R-:W-:Y:S01]  /*78e0*/  FMUL R9, R24, R9 ;  /* 0x0000000918097220 */ /* 0x000fe20000400000 */
[----:B------:R-:W-:Y:S01]  /*78f0*/  F2FP.F16.F32.PACK_AB R4, R5, R4 ;  /* 0x000000040504723e */ /* 0x000fe200000000ff */
[----:B------:R-:W-:Y:S01]  /*7900*/  SYNCS.ARRIVE.TRANS64.RED.A1T0 RZ, [UR4], RZ ;  /* 0x000000ffffff79a7 */ /* 0x000fe20008100404 */
[C---:B------:R-:W-:Y:S01]  /*7910*/  FFMA R8, R26.reuse, R28, R8 ;  /* 0x0000001c1a087223 */ /* 0x040fe20000000008 */
[----:B------:R-:W-:Y:S01]  /*7920*/  F2FP.F16.F32.PACK_AB R5, R7, R6 ;  /* 0x000000060705723e */ /* 0x000fe200000000ff */
[----:B------:R-:W-:Y:S01]  /*7930*/  FFMA R9, R26, R29, R9 ;  /* 0x0000001d1a097223 */ /* 0x000fe20000000009 */
[C---:B------:R-:W-:Y:S01]  /*7940*/  FMUL R10, R24.reuse, R10 ;  /* 0x0000000a180a7220 */ /* 0x040fe20000400000 */
[C---:B------:R-:W-:Y:S01]  /*7950*/  FMUL R11, R24.reuse, R11 ;  /* 0x0000000b180b7220 */ /* 0x040fe20000400000 */
[C---:B------:R-:W-:Y:S01]  /*7960*/  FMUL R0, R24.reuse, R12 ;  /* 0x0000000c18007220 */ /* 0x040fe20000400000 */
[----:B------:R-:W-:Y:S01]  /*7970*/  FMUL R2, R24, R13 ;  /* 0x0000000d18027220 */ /* 0x000fe20000400000 */
[----:B------:R-:W-:Y:S01]  /*7980*/  FFMA R10, R26, R30, R10 ;  /* 0x0000001e1a0a7223 */ /* 0x000fe2000000000a */
[----:B------:R-:W-:Y:S01]  /*7990*/  FMUL R3, R24, R14 ;  /* 0x0000000e18037220 */ /* 0x000fe20000400000 */
[----:B------:R-:W-:Y:S01]  /*79a0*/  F2FP.F16.F32.PACK_AB R6, R9, R8 ;  /* 0x000000080906723e */ /* 0x000fe200000000ff */
[----:B------:R-:W-:Y:S01]  /*79b0*/  FFMA R11, R26, R31, R11 ;  /* 0x0000001f1a0b7223 */ /* 0x000fe2000000000b */
[C---:B------:R-:W-:Y:S01]  /*79c0*/  FMUL R15, R24.reuse, R15 ;  /* 0x0000000f180f7220 */ /* 0x040fe20000400000 */
[----:B------:R-:W-:Y:S01]  /*79d0*/  FMUL R12, R24, R16 ;  /* 0x00000010180c7220 */ /* 0x000fe20000400000 */
[----:B------:R-:W-:Y:S01]  /*79e0*/  FFMA R0, R26, R32, R0 ;  /* 0x000000201a007223 */ /* 0x000fe20000000000 */
[----:B------:R-:W-:Y:S01]  /*79f0*/  MOV R8, UR40 ;  /* 0x0000002800087c02 */ /* 0x000fe20008000f00 */
[----:B------:R-:W-:Y:S01]  /*7a00*/  FMUL R13, R24, R17 ;  /* 0x00000011180d7220 */ /* 0x000fe20000400000 */
[----:B------:R-:W-:Y:S01]  /*7a10*/  FFMA R2, R26, R33, R2 ;  /* 0x000000211a027223 */ /* 0x000fe20000000002 */
[----:B------:R-:W-:Y:S01]  /*7a20*/  FMUL R14, R24, R18 ;  /* 0x00000012180e7220 */ /* 0x000fe20000400000 */
[C---:B------:R-:W-:Y:S01]  /*7a30*/  FFMA R3, R26.reuse, R34, R3 ;  /* 0x000000221a037223 */ /* 0x040fe20000000003 */
[----:B------:R-:W-:Y:S01]  /*7a40*/  FFMA R15, R26, R35, R15 ;  /* 0x000000231a0f7223 */ /* 0x000fe2000000000f */
[----:B------:R-:W-:Y:S01]  /*7a50*/  FMUL R19, R24, R19 ;  /* 0x0000001318137220 */ /* 0x000fe20000400000 */
[----:B------:R-:W-:Y:S01]  /*7a60*/  FFMA R12, R26, R36, R12 ;  /* 0x000000241a0c7223 */ /* 0x000fe2000000000c */
        /* <DEDUP_REMOVED lines=25> */
[----:B------:R-:W-:Y:S01]  /*7c00*/  R2UR UR12, R61 ;  /* 0x000000003d0c72ca */ /* 0x000fe200000e0000 */
[----:B------:R-:W-:Y:S01]  /*7c10*/  UIADD3 UR9, UPT, UPT, UR41, 0x20, URZ ;  /* 0x0000002029097890 */ /* 0x000fe2000fffe0ff */
[----:B------:R-:W-:Y:S01]  /*7c20*/  R2UR UR13, R62 ;  /* 0x000000003e0d72ca */ /* 0x000fe200000e0000 */
[----:B------:R-:W-:Y:S02]  /*7c30*/  UIADD3 UR8, UPT, UPT, UR5, 0x200, URZ ;  /* 0x0000020005087890 */ /* 0x000fe4000fffe0ff */
[----:B--2---:R-:W-:Y:S04]  /*7c40*/  UIADD3 UR4, UP0, UPT, UR6, 0x780, URZ ;  /* 0x0000078006047890 */ /* 0x004fe8000ff1e0ff */
[----:B------:R-:W-:Y:S09]  /*7c50*/  UIADD3.X UR5, UPT, UPT, URZ, UR7, URZ, UP0, !UPT ;  /* 0x00000007ff057290 */ /* 0x000ff200087fe4ff */
[----:B------:R2:W-:Y:S02]  /*7c60*/  UTMASTG.5D.IM2COL [UR8], [UR4] ;  /* 0x00000008040073b5 */ /* 0x0005e40008060000 */
[----:B--2---:R0:W-:Y:S02]  /*7c70*/  UTMACMDFLUSH ;  /* 0x00000000000079b7 */ /* 0x0041e40000000000 */
.L_x_115:
[----:B------:R-:W-:Y:S05]  /*7c80*/  BSYNC.RECONVERGENT B0 ;  /* 0x0000000000007941 */ /* 0x000fea0003800200 */
.L_x_114:
[----:B------:R-:W-:Y:S01]  /*7c90*/  UIADD3 UR4, UPT, UPT, UR40, 0x1, URZ ;  /* 0x0000000128047890 */ /* 0x000fe2000fffe0ff */
[----:B------:R-:W-:Y:S03]  /*7ca0*/  BSSY.RECONVERGENT B0, `(.L_x_116) ;  /* 0x0000008000007945 */ /* 0x000fe60003800200 */
[----:B------:R-:W-:Y:S04]  /*7cb0*/  UISETP.NE.AND UP0, UPT, UR4, 0x3, UPT ;  /* 0x000000030400788c */ /* 0x000fe8000bf05270 */
[----:B------:R-:W-:Y:S02]  /*7cc0*/  UISETP.EQ.XOR UP1, UPT, UR42, 0x3, !UP0 ;  /* 0x000000032a00788c */ /* 0x000fe4000c722a70 */
[----:B------:R-:W-:Y:S02]  /*7cd0*/  USEL UR50, UR4, URZ, UP0 ;  /* 0x000000ff04327287 */ /* 0x000fe40008000000 */
[----:B------:R-:W-:Y:S04]  /*7ce0*/  USEL UR5, URZ, 0x1, !UP1 ;  /* 0x00000001ff057887 */ /* 0x000fe8000c800000 */
[----:B------:R-:W-:Y:S01]  /*7cf0*/  ULOP3.LUT UR55, UR55, UR5, URZ, 0x3c, !UPT ;  /* 0x0000000537377292 */ /* 0x000fe2000f8e3cff */
[----:B------:R-:W-:Y:S11]  /*7d00*/  @P0 BRA `(.L_x_117) ;  /* 0x0000000000040947 */ /* 0x000ff60003800000 */
[----:B------:R-:W-:Y:S04]  /*7d10*/  DEPBAR.LE SB0, 0x1 ;  /* 0x000080400000791a */ /* 0x000fe80000000000 */
.L_x_117:
[----:B------:R-:W-:Y:S05]  /*7d20*/  BSYNC.RECONVERGENT B0 ;  /* 0x0000000000007941 */ /* 0x000fea0003800200 */
.L_x_116:
[----:B------:R-:W-:Y:S01]  /*7d30*/  BAR.SYNC.DEFER_BLOCKING 0x1, 0x80 ;  /* 0x0042000000007b1d */ /* 0x000fe20000010000 */
[----:B------:R-:W-:Y:S01]  /*7d40*/  UISETP.NE.AND UP0, UPT, UR54, -0x2, UPT ;  /* 0xfffffffe3600788c */ /* 0x000fe2000bf05270 */
[----:B------:R-:W-:Y:S08]  /*7d50*/  IADD3 R22, PT, PT, R22, 0x1, RZ ;  /* 0x0000000116167810 */ /* 0x000ff00007ffe0ff */
[----:B------:R-:W-:Y:S05]  /*7d60*/  BRA.U !UP0, `(.L_x_118) ;  /* 0x0000000108287547 */ /* 0x000fea000b800000 */
[----:B------:R-:W2:Y:S01]  /*7d70*/  S2R R0, SR_CgaCtaId ;  /* 0x0000000000007919 */ /* 0x000ea20000008800 */
[----:B------:R-:W-:Y:S01]  /*7d80*/  ISETP.NE.AND P0, PT, R67, RZ, PT ;  /* 0x000000ff4300720c */ /* 0x000fe20003f05270 */
[----:B------:R-:W-:Y:S01]  /*7d90*/  IMAD.U32 R2, RZ, RZ, UR51 ;  /* 0x00000033ff027e24 */ /* 0x000fe2000f8e00ff */
[----:B------:R-:W-:Y:S04]  /*7da0*/  UIADD3 UR4, UPT, UPT, UR51, 0x1, URZ ;  /* 0x0000000133047890 */ /* 0x000fe8000fffe0ff */
[----:B------:R-:W-:Y:S04]  /*7db0*/  UISETP.NE.AND UP0, UPT, UR4, 0x3, UPT ;  /* 0x000000030400788c */ /* 0x000fe8000bf05270 */
[----:B------:R-:W-:Y:S03]  /*7dc0*/  USEL UR51, UR4, URZ, UP0 ;  /* 0x000000ff04337287 */ /* 0x000fe60008000000 */
[----:B------:R-:W-:Y:S05]  /*7dd0*/  @P0 LEA R2, R2, UR49, 0x3 ;  /* 0x0000003102020c11 */ /* 0x000fea000f8e18ff */
[----:B------:R-:W-:Y:S05]  /*7de0*/  @P0 VIADD R2, R2, 0xe8 ;  /* 0x000000e802020836 */ /* 0x000fea0000000000 */
[----:B--2---:R-:W-:Y:S04]  /*7df0*/  @P0 PRMT R0, R0, 0x654, R2 ;  /* 0x0000065400000816 */ /* 0x004fe80000000002 */
[----:B------:R2:W-:Y:S03]  /*7e00*/  @P0 SYNCS.ARRIVE.TRANS64.RED.A1T0 RZ, [R0+URZ], RZ ;  /* 0x000000ff00ff09a7 */ /* 0x0005e600081004ff */
.L_x_118:
[----:B------:R-:W-:Y:S01]  /*7e10*/  R2UR UR4, R66 ;  /* 0x00000000420472ca */ /* 0x000fe200000e0000 */
[----:B------:R-:W-:Y:S01]  /*7e20*/  UIADD3 UR54, UPT, UPT, UR54, 0x2, URZ ;  /* 0x0000000236367890 */ /* 0x000fe2000fffe0ff */
[----:B------:R-:W-:Y:S02]  /*7e30*/  R2UR UR5, R44 ;  /* 0x000000002c0572ca */ /* 0x000fe400000e0000 */
[----:B------:R-:W-:Y:S02]  /*7e40*/  R2UR UR53, R60 ;  /* 0x000000003c3572ca */ /* 0x000fe400000e0000 */
[----:B------:R-:W-:Y:S02]  /*7e50*/  ISETP.NE.AND P0, PT, R22, 0x2, PT ;  /* 0x000000021600780c */ /* 0x000fe40003f05270 */
[----:B------:R-:W-:Y:S02]  /*7e60*/  LOP3.LUT R46, R46, 0x1, RZ, 0x3c, !PT ;  /* 0x000000012e2e7812 */ /* 0x000fe400078e3cff */
[----:B--2---:R-:W-:Y:S02]  /*7e70*/  SEL R0, RZ, 0x1, P0 ;  /* 0x00000001ff007807 */ /* 0x004fe40000000000 */
[----:B------:R-:W-:Y:S01]  /*7e80*/  SEL R22, R22, RZ, P0 ;  /* 0x000000ff16167207 */ /* 0x000fe20000000000 */
[----:B------:R-:W-:Y:S01]  /*7e90*/  UISETP.NE.AND UP0, UPT, UR4, URZ, UPT ;  /* 0x000000ff0400728c */ /* 0x000fe2000bf05270 */
[----:B------:R-:W-:Y:S01]  /*7ea0*/  R2UR UR4, R45 ;  /* 0x000000002d0472ca */ /* 0x000fe200000e0000 */
[----:B------:R-:W-:Y:S01]  /*7eb0*/  UIADD3 UR23, UPT, UPT, UR36, UR5, URZ ;  /* 0x0000000524177290 */ /* 0x000fe2000fffe0ff */
[----:B------:R-:W-:Y:S11]  /*7ec0*/  LOP3.LUT R47, R47, R0, RZ, 0x3c, !PT ;  /* 0x000000002f2f7212 */ /* 0x000ff600078e3cff */
[----:B------:R-:W-:Y:S01]  /*7ed0*/  UIADD3 UR52, UPT, UPT, UR37, UR4, URZ ;  /* 0x0000000425347290 */ /* 0x000fe2000fffe0ff */
[----:B------:R-:W-:Y:S11]  /*7ee0*/  BRA.U UP0, `(.L_x_119) ;  /* 0xffffffd900f47547 */ /* 0x000ff6000b83ffff */
[----:B------:R-:W-:-:S13]  /*7ef0*/  R2UR UR4, R58 ;  /* 0x000000003a0472ca */ /* 0x000fda00000e0000 */
[----:B------:R-:W-:-:S09]  /*7f00*/  UISETP.NE.AND UP0, UPT, UR4, URZ, UPT ;  /* 0x000000ff0400728c */ /* 0x000fd2000bf05270 */
[----:B------:R-:W-:Y:S05]  /*7f10*/  BRA.U !UP0, `(.L_x_120) ;  /* 0x0000000108487547 */ /* 0x000fea000b800000 */
[----:B------:R-:W2:Y:S02]  /*7f20*/  LDCU.64 UR4, c[0x0][0x990] ;  /* 0x00013200ff0477ac */ /* 0x000ea40008000a00 */
[----:B--2---:R-:W-:-:S04]  /*7f30*/  UISETP.NE.U32.AND UP0, UPT, UR4, URZ, UPT ;  /* 0x000000ff0400728c */ /* 0x004fc8000bf05070 */
[----:B------:R-:W-:-:S09]  /*7f40*/  UISETP.NE.AND.EX UP0, UPT, UR5, URZ, UPT, UP0 ;  /* 0x000000ff0500728c */ /* 0x000fd2000bf05300 */
[----:B------:R-:W-:Y:S05]  /*7f50*/  BRA.U UP0, `(.L_x_121) ;  /* 0x00000001000c7547 */ /* 0x000fea000b800000 */
[----:B------:R-:W-:-:S13]  /*7f60*/  FSETP.NEU.AND P0, PT, R26, RZ, PT ;  /* 0x000000ff1a00720b */ /* 0x000fda0003f0d000 */
[----:B------:R-:W-:Y:S05]  /*7f70*/  @!P0 EXIT ;  /* 0x000000000000894d */ /* 0x000fea0003800000 */
[----:B------:R-:W-:Y:S05]  /*7f80*/  BRA `(.L_x_120) ;  /* 0x00000000002c7947 */ /* 0x000fea0003800000 */
.L_x_121:
[----:B------:R-:W-:Y:S01]  /*7f90*/  ISETP.NE.AND P0, PT, R65, RZ, PT ;  /* 0x000000ff4100720c */ /* 0x000fe20003f05270 */
[----:B------:R-:W-:-:S12]  /*7fa0*/  BSSY.RECONVERGENT B0, `(.L_x_120) ;  /* 0x0000009000007945 */ /* 0x000fd80003800200 */
[----:B------:R-:W-:Y:S05]  /*7fb0*/  @P0 BRA `(.L_x_122) ;  /* 0x0000000000140947 */ /* 0x000fea0003800000 */
[----:B------:R-:W2:Y:S02]  /*7fc0*/  LDCU.64 UR4, c[0x0][0x988] ;  /* 0x00013100ff0477ac */ /* 0x000ea40008000a00 */
[----:B--2---:R-:W-:-:S04]  /*7fd0*/  ISETP.NE.U32.AND P0, PT, RZ, UR4, PT ;  /* 0x00000004ff007c0c */ /* 0x004fc8000bf05070 */
[----:B------:R-:W-:-:S13]  /*7fe0*/  ISETP.NE.AND.EX P0, PT, RZ, UR5, PT, P0 ;  /* 0x00000005ff007c0c */ /* 0x000fda000bf05300 */
[----:B------:R-:W-:Y:S05]  /*7ff0*/  @!P0 EXIT ;  /* 0x000000000000894d */ /* 0x000fea0003800000 */
[----:B------:R-:W-:Y:S05]  /*8000*/  BRA `(.L_x_123) ;  /* 0x0000000000087947 */ /* 0x000fea0003800000 */
.L_x_122:
[----:B------:R-:W-:-:S13]  /*8010*/  FSETP.NEU.AND P0, PT, R26, RZ, PT ;  /* 0x000000ff1a00720b */ /* 0x000fda0003f0d000 */
[----:B------:R-:W-:Y:S05]  /*8020*/  @!P0 EXIT ;  /* 0x000000000000894d */ /* 0x000fea0003800000 */
.L_x_123:
[----:B------:R-:W-:Y:S05]  /*8030*/  BSYNC.RECONVERGENT B0 ;  /* 0x0000000000007941 */ /* 0x000fea0003800200 */
.L_x_120:
[----:B------:R-:W2:Y:S01]  /*8040*/  S2UR UR5, SR_CgaCtaId ;  /* 0x00000000000579c3 */ /* 0x000ea20000008800 */
[----:B------:R-:W-:Y:S01]  /*8050*/  ULEA UR4, UR51, UR49, 0x3 ;  /* 0x0000003133047291 */ /* 0x000fe2000f8e18ff */
[----:B------:R-:W-:-:S04]  /*8060*/  DEPBAR.LE SB0, 0x0 ;  /* 0x000080000000791a */ /* 0x000fc80000000000 */
[----:B------:R-:W-:-:S04]  /*8070*/  UIADD3 UR4, UPT, UPT, UR4, 0xe8, URZ ;  /* 0x000000e804047890 */ /* 0x000fc8000fffe0ff */
[----:B--2---:R-:W-:-:S09]  /*8080*/  UPRMT UR4, UR5, 0x654, UR4 ;  /* 0x0000065405047896 */ /* 0x004fd20008000004 */
[----:B------:R-:W-:Y:S01]  /*8090*/  SYNCS.ARRIVE.TRANS64.RED.A1T0 RZ, [UR4], RZ ;  /* 0x000000ffffff79a7 */ /* 0x000fe20008100404 */
[----:B------:R-:W-:Y:S05]  /*80a0*/  EXIT ;  /* 0x000000000000794d */ /* 0x000fea0003800000 */
.L_x_25:
[----:B------:R-:W-:Y:S07]  /*80b0*/  MOV R0, UR9 ;  /* 0x0000000900007c02 */ /* 0x000fee0008000f00 */
.L_x_124:
[----:B--2---:R2:W3:Y:S02]  /*80c0*/  SYNCS.PHASECHK.TRANS64.TRYWAIT P0, [R0+URZ+0x68], R5 ;  /* 0x00006805000075a7 */ /* 0x0044e400080011ff */
[----:B---3--:R-:W-:Y:S05]  /*80d0*/  @!P0 NANOSLEEP.SYNCS 0x989680 ;  /* 0x009896800000895d */ /* 0x008fea0003900000 */
[----:B------:R-:W3:Y:S02]  /*80e0*/  @!P0 SYNCS.PHASECHK.TRANS64 P0, [R0+URZ+0x68], R5 ;  /* 0x00006805000085a7 */ /* 0x000ee400080010ff */
[----:B---3--:R-:W-:Y:S05]  /*80f0*/  @!P0 BRA `(.L_x_124) ;  /* 0xfffffffc00f08947 */ /* 0x008fea000383ffff */
[----:B------:R-:W-:Y:S05]  /*8100*/  BRA `(.L_x_24) ;  /* 0xffffff9800947947 */ /* 0x000fea000383ffff */
.L_x_32:
[----:B------:R-:W-:Y:S07]  /*8110*/  MOV R0, UR9 ;  /* 0x0000000900007c02 */ /* 0x000fee0008000f00 */
.L_x_125:
[----:B-1----:R1:W2:Y:S02]  /*8120*/  SYNCS.PHASECHK.TRANS64.TRYWAIT P0, [R0+URZ+0x68], R5 ;  /* 0x00006805000075a7 */ /* 0x0022a400080011ff */
[----:B--2---:R-:W-:Y:S05]  /*8130*/  @!P0 NANOSLEEP.SYNCS 0x989680 ;  /* 0x009896800000895d */ /* 0x004fea0003900000 */
[----:B------:R-:W2:Y:S02]  /*8140*/  @!P0 SYNCS.PHASECHK.TRANS64 P0, [R0+URZ+0x68], R5 ;  /* 0x00006805000085a7 */ /* 0x000ea400080010ff */
[----:B--2---:R-:W-:Y:S05]  /*8150*/  @!P0 BRA `(.L_x_125) ;  /* 0xfffffffc00f08947 */ /* 0x004fea000383ffff */
[----:B------:R-:W-:Y:S05]  /*8160*/  BRA `(.L_x_31) ;  /* 0xffffffa000307947 */ /* 0x000fea000383ffff */
.L_x_37:
[----:B-1----:R-:W-:-:S07]  /*8170*/  MOV R0, UR29 ;  /* 0x0000001d00007c02 */ /* 0x002fce0008000f00 */
.L_x_126:
[----:B-1----:R1:W2:Y:S02]  /*8180*/  SYNCS.PHASECHK.TRANS64.TRYWAIT P0, [R0+URZ+0x110], R4 ;  /* 0x00011004000075a7 */ /* 0x0022a400080011ff */
[----:B--2---:R-:W-:Y:S05]  /*8190*/  @!P0 NANOSLEEP.SYNCS 0x989680 ;  /* 0x009896800000895d */ /* 0x004fea0003900000 */
[----:B------:R-:W2:Y:S02]  /*81a0*/  @!P0 SYNCS.PHASECHK.TRANS64 P0, [R0+URZ+0x110], R4 ;  /* 0x00011004000085a7 */ /* 0x000ea400080010ff */
[----:B--2---:R-:W-:Y:S05]  /*81b0*/  @!P0 BRA `(.L_x_126) ;  /* 0xfffffffc00f08947 */ /* 0x004fea000383ffff */
[----:B------:R-:W-:Y:S05]  /*81c0*/  BRA `(.L_x_127) ;  /* 0xffffffa400147947 */ /* 0x000fea000383ffff */
.L_x_41:
[----:B------:R-:W-:-:S07]  /*81d0*/  MOV R0, UR4 ;  /* 0x0000000400007c02 */ /* 0x000fce0008000f00 */
.L_x_128:
[----:B-1----:R1:W2:Y:S02]  /*81e0*/  SYNCS.PHASECHK.TRANS64.TRYWAIT P0, [R0+URZ], R2 ;  /* 0x00000002000075a7 */ /* 0x0022a400080011ff */
[----:B--2---:R-:W-:Y:S05]  /*81f0*/  @!P0 NANOSLEEP.SYNCS 0x989680 ;  /* 0x009896800000895d */ /* 0x004fea0003900000 */
[----:B------:R-:W2:Y:S02]  /*8200*/  @!P0 SYNCS.PHASECHK.TRANS64 P0, [R0+URZ], R2 ;  /* 0x00000002000085a7 */ /* 0x000ea400080010ff */
[----:B--2---:R-:W-:Y:S05]  /*8210*/  @!P0 BRA `(.L_x_128) ;  /* 0xfffffffc00f08947 */ /* 0x004fea000383ffff */
[----:B------:R-:W-:Y:S05]  /*8220*/  BRA `(.L_x_129) ;  /* 0xffffffa800a87947 */ /* 0x000fea000383ffff */
.L_x_42:
[----:B------:R-:W-:-:S07]  /*8230*/  MOV R0, UR5 ;  /* 0x0000000500007c02 */ /* 0x000fce0008000f00 */
.L_x_130:
[----:B-1----:R1:W2:Y:S02]  /*8240*/  SYNCS.PHASECHK.TRANS64.TRYWAIT P0, [R0+URZ], R3 ;  /* 0x00000003000075a7 */ /* 0x0022a400080011ff */
[----:B--2---:R-:W-:Y:S05]  /*8250*/  @!P0 NANOSLEEP.SYNCS 0x989680 ;  /* 0x009896800000895d */ /* 0x004fea0003900000 */
[----:B------:R-:W2:Y:S02]  /*8260*/  @!P0 SYNCS.PHASECHK.TRANS64 P0, [R0+URZ], R3 ;  /* 0x00000003000085a7 */ /* 0x000ea400080010ff */
[----:B--2---:R-:W-:Y:S05]  /*8270*/  @!P0 BRA `(.L_x_130) ;  /* 0xfffffffc00f08947 */ /* 0x004fea000383ffff */
[----:B------:R-:W-:Y:S05]  /*8280*/  BRA `(.L_x_131) ;  /* 0xffffffa800b47947 */ /* 0x000fea000383ffff */
.L_x_43:
[----:B------:R-:W-:-:S07]  /*8290*/  MOV R0, UR5 ;  /* 0x0000000500007c02 */ /* 0x000fce0008000f00 */
.L_x_132:
[----:B-1----:R1:W2:Y:S02]  /*82a0*/  SYNCS.PHASECHK.TRANS64.TRYWAIT P0, [R0+URZ], R3 ;  /* 0x00000003000075a7 */ /* 0x0022a400080011ff */
[----:B--2---:R-:W-:Y:S05]  /*82b0*/  @!P0 NANOSLEEP.SYNCS 0x989680 ;  /* 0x009896800000895d */ /* 0x004fea0003900000 */
[----:B------:R-:W2:Y:S02]  /*82c0*/  @!P0 SYNCS.PHASECHK.TRANS64 P0, [R0+URZ], R3 ;  /* 0x00000003000085a7 */ /* 0x000ea400080010ff */
[----:B--2---:R-:W-:Y:S05]  /*82d0*/  @!P0 BRA `(.L_x_132) ;  /* 0xfffffffc00f08947 */ /* 0x004fea000383ffff */
[----:B------:R-:W-:Y:S05]  /*82e0*/  BRA `(.L_x_133) ;  /* 0xffffffa800c07947 */ /* 0x000fea000383ffff */
.L_x_44:
[----:B------:R-:W-:-:S07]  /*82f0*/  MOV R0, UR5 ;  /* 0x0000000500007c02 */ /* 0x000fce0008000f00 */
.L_x_134:
[----:B-1----:R1:W2:Y:S02]  /*8300*/  SYNCS.PHASECHK.TRANS64.TRYWAIT P0, [R0+URZ], R3 ;  /* 0x00000003000075a7 */ /* 0x0022a400080011ff */
[----:B--2---:R-:W-:Y:S05]  /*8310*/  @!P0 NANOSLEEP.SYNCS 0x989680 ;  /* 0x009896800000895d */ /* 0x004fea0003900000 */
[----:B------:R-:W2:Y:S02]  /*8320*/  @!P0 SYNCS.PHASECHK.TRANS64 P0, [R0+URZ], R3 ;  /* 0x00000003000085a7 */ /* 0x000ea400080010ff */
[----:B--2---:R-:W-:Y:S05]  /*8330*/  @!P0 BRA `(.L_x_134) ;  /* 0xfffffffc00f08947 */ /* 0x004fea000383ffff */
[----:B------:R-:W-:Y:S05]  /*8340*/  BRA `(.L_x_135) ;  /* 0xffffffa800cc7947 */ /* 0x000fea000383ffff */
.L_x_45:
[----:B------:R-:W-:-:S07]  /*8350*/  MOV R0, UR5 ;  /* 0x0000000500007c02 */ /* 0x000fce0008000f00 */
.L_x_136:
[----:B-1----:R1:W2:Y:S02]  /*8360*/  SYNCS.PHASECHK.TRANS64.TRYWAIT P0, [R0+URZ], R3 ;  /* 0x00000003000075a7 */ /* 0x0022a400080011ff */
[----:B--2---:R-:W-:Y:S05]  /*8370*/  @!P0 NANOSLEEP.SYNCS 0x989680 ;  /* 0x009896800000895d */ /* 0x004fea0003900000 */
[----:B------:R-:W2:Y:S02]  /*8380*/  @!P0 SYNCS.PHASECHK.TRANS64 P0, [R0+URZ], R3 ;  /* 0x00000003000085a7 */ /* 0x000ea400080010ff */
[----:B--2---:R-:W-:Y:S05]  /*8390*/  @!P0 BRA `(.L_x_136) ;  /* 0xfffffffc00f08947 */ /* 0x004fea000383ffff */
[----:B------:R-:W-:Y:S05]  /*83a0*/  BRA `(.L_x_137) ;  /* 0xffffffa800d87947 */ /* 0x000fea000383ffff */
.L_x_46:
[----:B------:R-:W-:-:S07]  /*83b0*/  MOV R0, UR5 ;  /* 0x0000000500007c02 */ /* 0x000fce0008000f00 */
.L_x_138:
[----:B-1----:R1:W2:Y:S02]  /*83c0*/  SYNCS.PHASECHK.TRANS64.TRYWAIT P0, [R0+URZ], R3 ;  /* 0x00000003000075a7 */ /* 0x0022a400080011ff */
[----:B--2---:R-:W-:Y:S05]  /*83d0*/  @!P0 NANOSLEEP.SYNCS 0x989680 ;  /* 0x009896800000895d */ /* 0x004fea0003900000 */
[----:B------:R-:W2:Y:S02]  /*83e0*/  @!P0 SYNCS.PHASECHK.TRANS64 P0, [R0+URZ], R3 ;  /* 0x00000003000085a7 */ /* 0x000ea400080010ff */
[----:B--2---:R-:W-:Y:S05]  /*83f0*/  @!P0 BRA `(.L_x_138) ;  /* 0xfffffffc00f08947 */ /* 0x004fea000383ffff */
[----:B------:R-:W-:Y:S05]  /*8400*/  BRA `(.L_x_139) ;  /* 0xffffffa800e47947 */ /* 0x000fea000383ffff */
.L_x_47:
[----:B------:R-:W-:-:S07]  /*8410*/  MOV R0, UR5 ;  /* 0x0000000500007c02 */ /* 0x000fce0008000f00 */
.L_x_140:
[----:B-1----:R1:W2:Y:S02]  /*8420*/  SYNCS.PHASECHK.TRANS64.TRYWAIT P0, [R0+URZ], R3 ;  /* 0x00000003000075a7 */ /* 0x0022a400080011ff */
[----:B--2---:R-:W-:Y:S05]  /*8430*/  @!P0 NANOSLEEP.SYNCS 0x989680 ;  /* 0x009896800000895d */ /* 0x004fea0003900000 */
[----:B------:R-:W2:Y:S02]  /*8440*/  @!P0 SYNCS.PHASECHK.TRANS64 P0, [R0+URZ], R3 ;  /* 0x00000003000085a7 */ /* 0x000ea400080010ff */
[----:B--2---:R-:W-:Y:S05]  /*8450*/  @!P0 BRA `(.L_x_140) ;  /* 0xfffffffc00f08947 */ /* 0x004fea000383ffff */
[----:B------:R-:W-:Y:S05]  /*8460*/  BRA `(.L_x_141) ;  /* 0xffffffa800f07947 */ /* 0x000fea000383ffff */
.L_x_48:
[----:B------:R-:W-:-:S07]  /*8470*/  MOV R0, UR5 ;  /* 0x0000000500007c02 */ /* 0x000fce0008000f00 */
.L_x_142:
[----:B-1----:R1:W2:Y:S02]  /*8480*/  SYNCS.PHASECHK.TRANS64.TRYWAIT P0, [R0+URZ], R3 ;  /* 0x00000003000075a7 */ /* 0x0022a400080011ff */
[----:B--2---:R-:W-:Y:S05]  /*8490*/  @!P0 NANOSLEEP.SYNCS 0x989680 ;  /* 0x009896800000895d */ /* 0x004fea0003900000 */
[----:B------:R-:W2:Y:S02]  /*84a0*/  @!P0 SYNCS.PHASECHK.TRANS64 P0, [R0+URZ], R3 ;  /* 0x00000003000085a7 */ /* 0x000ea400080010ff */
[----:B--2---:R-:W-:Y:S05]  /*84b0*/  @!P0 BRA `(.L_x_142) ;  /* 0xfffffffc00f08947 */ /* 0x004fea000383ffff */
[----:B------:R-:W-:Y:S05]  /*84c0*/  BRA `(.L_x_143) ;  /* 0xffffffa800fc7947 */ /* 0x000fea000383ffff */
.L_x_49:
[----:B------:R-:W-:-:S07]  /*84d0*/  MOV R0, UR5 ;  /* 0x0000000500007c02 */ /* 0x000fce0008000f00 */
.L_x_144:
[----:B-1----:R1:W2:Y:S02]  /*84e0*/  SYNCS.PHASECHK.TRANS64.TRYWAIT P0, [R0+URZ], R3 ;  /* 0x00000003000075a7 */ /* 0x0022a400080011ff */
[----:B--2---:R-:W-:Y:S05]  /*84f0*/  @!P0 NANOSLEEP.SYNCS 0x989680 ;  /* 0x009896800000895d */ /* 0x004fea0003900000 */
[----:B------:R-:W2:Y:S02]  /*8500*/  @!P0 SYNCS.PHASECHK.TRANS64 P0, [R0+URZ], R3 ;  /* 0x00000003000085a7 */ /* 0x000ea400080010ff */
[----:B--2---:R-:W-:Y:S05]  /*8510*/  @!P0 BRA `(.L_x_144) ;  /* 0xfffffffc00f08947 */ /* 0x004fea000383ffff */
[----:B------:R-:W-:Y:S05]  /*8520*/  BRA `(.L_x_145) ;  /* 0xffffffac00087947 */ /* 0x000fea000383ffff */
.L_x_50:
[----:B------:R-:W-:-:S07]  /*8530*/  MOV R0, UR5 ;  /* 0x0000000500007c02 */ /* 0x000fce0008000f00 */
.L_x_146:
[----:B-1----:R1:W2:Y:S02]  /*8540*/  SYNCS.PHASECHK.TRANS64.TRYWAIT P0, [R0+URZ], R3 ;  /* 0x00000003000075a7 */ /* 0x0022a400080011ff */
[----:B--2---:R-:W-:Y:S05]  /*8550*/  @!P0 NANOSLEEP.SYNCS 0x989680 ;  /* 0x009896800000895d */ /* 0x004fea0003900000 */
[----:B------:R-:W2:Y:S02]  /*8560*/  @!P0 SYNCS.PHASECHK.TRANS64 P0, [R0+URZ], R3 ;  /* 0x00000003000085a7 */ /* 0x000ea400080010ff */
[----:B--2---:R-:W-:Y:S05]  /*8570*/  @!P0 BRA `(.L_x_146) ;  /* 0xfffffffc00f08947 */ /* 0x004fea000383ffff */
[----:B------:R-:W-:Y:S05]  /*8580*/  BRA `(.L_x_147) ;  /* 0xffffffac00147947 */ /* 0x000fea000383ffff */
.L_x_51:
[----:B------:R-:W-:-:S07]  /*8590*/  MOV R0, UR5 ;  /* 0x0000000500007c02 */ /* 0x000fce0008000f00 */
.L_x_148:
[----:B-1----:R1:W2:Y:S02]  /*85a0*/  SYNCS.PHASECHK.TRANS64.TRYWAIT P0, [R0+URZ], R3 ;  /* 0x00000003000075a7 */ /* 0x0022a400080011ff */
[----:B--2---:R-:W-:Y:S05]  /*85b0*/  @!P0 NANOSLEEP.SYNCS 0x989680 ;  /* 0x009896800000895d */ /* 0x004fea0003900000 */
[----:B------:R-:W2:Y:S02]  /*85c0*/  @!P0 SYNCS.PHASECHK.TRANS64 P0, [R0+URZ], R3 ;  /* 0x00000003000085a7 */ /* 0x000ea400080010ff */
[----:B--2---:R-:W-:Y:S05]  /*85d0*/  @!P0 BRA `(.L_x_148) ;  /* 0xfffffffc00f08947 */ /* 0x004fea000383ffff */
[----:B------:R-:W-:Y:S05]  /*85e0*/  BRA `(.L_x_149) ;  /* 0xffffffac00207947 */ /* 0x000fea000383ffff */
.L_x_52:
[----:B------:R-:W-:-:S07]  /*85f0*/  MOV R0, UR5 ;  /* 0x0000000500007c02 */ /* 0x000fce0008000f00 */
.L_x_150:
[----:B-1----:R1:W2:Y:S02]  /*8600*/  SYNCS.PHASECHK.TRANS64.TRYWAIT P0, [R0+URZ], R3 ;  /* 0x00000003000075a7 */ /* 0x0022a400080011ff */
[----:B--2---:R-:W-:Y:S05]  /*8610*/  @!P0 NANOSLEEP.SYNCS 0x989680 ;  /* 0x009896800000895d */ /* 0x004fea0003900000 */
[----:B------:R-:W2:Y:S02]  /*8620*/  @!P0 SYNCS.PHASECHK.TRANS64 P0, [R0+URZ], R3 ;  /* 0x00000003000085a7 */ /* 0x000ea400080010ff */
[----:B--2---:R-:W-:Y:S05]  /*8630*/  @!P0 BRA `(.L_x_150) ;  /* 0xfffffffc00f08947 */ /* 0x004fea000383ffff */
[----:B------:R-:W-:Y:S05]  /*8640*/  BRA `(.L_x_151) ;  /* 0xffffffac002c7947 */ /* 0x000fea000383ffff */
.L_x_55:
[----:B------:R-:W-:-:S07]  /*8650*/  MOV R4, UR4 ;  /* 0x0000000400047c02 */ /* 0x000fce0008000f00 */
.L_x_152:
[----:B-1----:R1:W2:Y:S02]  /*8660*/  SYNCS.PHASECHK.TRANS64.TRYWAIT P1, [R4+URZ+0x118], R6 ;  /* 0x00011806040075a7 */ /* 0x0022a400080211ff */
[----:B--2---:R-:W-:Y:S05]  /*8670*/  @!P1 NANOSLEEP.SYNCS 0x989680 ;  /* 0x009896800000995d */ /* 0x004fea0003900000 */
[----:B------:R-:W2:Y:S02]  /*8680*/  @!P1 SYNCS.PHASECHK.TRANS64 P1, [R4+URZ+0x118], R6 ;  /* 0x00011806040095a7 */ /* 0x000ea400080210ff */
[----:B--2---:R-:W-:Y:S05]  /*8690*/  @!P1 BRA `(.L_x_152) ;  /* 0xfffffffc00f09947 */ /* 0x004fea000383ffff */
[----:B------:R-:W-:Y:S05]  /*86a0*/  BRA `(.L_x_153) ;  /* 0xffffffac00987947 */ /* 0x000fea000383ffff */
.L_x_56:
[----:B-1----:R-:W-:-:S07]  /*86b0*/  MOV R4, UR4 ;  /* 0x0000000400047c02 */ /* 0x002fce0008000f00 */
.L_x_154:
[----:B-1----:R1:W2:Y:S02]  /*86c0*/  SYNCS.PHASECHK.TRANS64.TRYWAIT P1, [R4+URZ+0x110], R5 ;  /* 0x00011005040075a7 */ /* 0x0022a400080211ff */
[----:B--2---:R-:W-:Y:S05]  /*86d0*/  @!P1 NANOSLEEP.SYNCS 0x989680 ;  /* 0x009896800000995d */ /* 0x004fea0003900000 */
[----:B------:R-:W2:Y:S02]  /*86e0*/  @!P1 SYNCS.PHASECHK.TRANS64 P1, [R4+URZ+0x110], R5 ;  /* 0x00011005040095a7 */ /* 0x000ea400080210ff */
[----:B--2---:R-:W-:Y:S05]  /*86f0*/  @!P1 BRA `(.L_x_154) ;  /* 0xfffffffc00f09947 */ /* 0x004fea000383ffff */
[----:B------:R-:W-:Y:S05]  /*8700*/  BRA `(.L_x_155) ;  /* 0xffffffac00a07947 */ /* 0x000fea000383ffff */
.L_x_64:
[----:B------:R-:W-:-:S07]  /*8710*/  MOV R2, UR20 ;  /* 0x0000001400027c02 */ /* 0x000fce0008000f00 */
.L_x_156:
[----:B-1----:R1:W2:Y:S02]  /*8720*/  SYNCS.PHASECHK.TRANS64.TRYWAIT P0, [R2+URZ+0x110], R4 ;  /* 0x00011004020075a7 */ /* 0x0022a400080011ff */
[----:B--2---:R-:W-:Y:S05]  /*8730*/  @!P0 NANOSLEEP.SYNCS 0x989680 ;  /* 0x009896800000895d */ /* 0x004fea0003900000 */
[----:B------:R-:W2:Y:S02]  /*8740*/  @!P0 SYNCS.PHASECHK.TRANS64 P0, [R2+URZ+0x110], R4 ;  /* 0x00011004020085a7 */ /* 0x000ea400080010ff */
[----:B--2---:R-:W-:Y:S05]  /*8750*/  @!P0 BRA `(.L_x_156) ;  /* 0xfffffffc00f08947 */ /* 0x004fea000383ffff */
[----:B------:R-:W-:Y:S05]  /*8760*/  BRA `(.L_x_157) ;  /* 0xffffffb400307947 */ /* 0x000fea000383ffff */
.L_x_65:
[----:B------:R-:W-:-:S07]  /*8770*/  MOV R4, UR25 ;  /* 0x0000001900047c02 */ /* 0x000fce0008000f00 */
.L_x_158:
[----:B-1----:R1:W2:Y:S02]  /*8780*/  SYNCS.PHASECHK.TRANS64.TRYWAIT P0, [R4+URZ+0x130], R2 ;  /* 0x00013002040075a7 */ /* 0x0022a400080011ff */
[----:B--2---:R-:W-:Y:S05]  /*8790*/  @!P0 NANOSLEEP.SYNCS 0x989680 ;  /* 0x009896800000895d */ /* 0x004fea0003900000 */
[----:B------:R-:W2:Y:S02]  /*87a0*/  @!P0 SYNCS.PHASECHK.TRANS64 P0, [R4+URZ+0x130], R2 ;  /* 0x00013002040085a7 */ /* 0x000ea400080010ff */
[----:B--2---:R-:W-:Y:S05]  /*87b0*/  @!P0 BRA `(.L_x_158) ;  /* 0xfffffffc00f08947 */ /* 0x004fea000383ffff */
[----:B------:R-:W-:Y:S05]  /*87c0*/  BRA `(.L_x_159) ;  /* 0xffffffb4004c7947 */ /* 0x000fea000383ffff */
.L_x_68:
[----:B-1----:R-:W-:Y:S07]  /*87d0*/  MOV R2, UR18 ;  /* 0x0000001200027c02 */ /* 0x002fee0008000f00 */
.L_x_160:
[----:B-1----:R1:W2:Y:S02]  /*87e0*/  SYNCS.PHASECHK.TRANS64.TRYWAIT P0, [R2+URZ], R5 ;  /* 0x00000005020075a7 */ /* 0x0022a400080011ff */
[----:B--2---:R-:W-:Y:S05]  /*87f0*/  @!P0 NANOSLEEP.SYNCS 0x989680 ;  /* 0x009896800000895d */ /* 0x004fea0003900000 */
[----:B------:R-:W2:Y:S02]  /*8800*/  @!P0 SYNCS.PHASECHK.TRANS64 P0, [R2+URZ], R5 ;  /* 0x00000005020085a7 */ /* 0x000ea400080010ff */
[----:B--2---:R-:W-:Y:S05]  /*8810*/  @!P0 BRA `(.L_x_160) ;  /* 0xfffffffc00f08947 */ /* 0x004fea000383ffff */
[----:B------:R-:W-:Y:S05]  /*8820*/  BRA `(.L_x_67) ;  /* 0xffffffb400707947 */ /* 0x000fea000383ffff */
.L_x_71:
[----:B------:R-:W-:-:S07]  /*8830*/  MOV R2, UR4 ;  /* 0x0000000400027c02 */ /* 0x000fce0008000f00 */
.L_x_161:
[----:B-1----:R1:W3:Y:S02]  /*8840*/  SYNCS.PHASECHK.TRANS64.TRYWAIT P0, [R2+URZ], R3 ;  /* 0x00000003020075a7 */ /* 0x0022e400080011ff */
[----:B---3--:R-:W-:Y:S05]  /*8850*/  @!P0 NANOSLEEP.SYNCS 0x989680 ;  /* 0x009896800000895d */ /* 0x008fea0003900000 */
[----:B------:R-:W3:Y:S02]  /*8860*/  @!P0 SYNCS.PHASECHK.TRANS64 P0, [R2+URZ], R3 ;  /* 0x00000003020085a7 */ /* 0x000ee400080010ff */
[----:B---3--:R-:W-:Y:S05]  /*8870*/  @!P0 BRA `(.L_x_161) ;  /* 0xfffffffc00f08947 */ /* 0x008fea000383ffff */
[----:B------:R-:W-:Y:S05]  /*8880*/  BRA `(.L_x_162) ;  /* 0xffffffb8006c7947 */ /* 0x000fea000383ffff */
.L_x_72:
[----:B------:R-:W-:-:S07]  /*8890*/  MOV R2, UR4 ;  /* 0x0000000400027c02 */ /* 0x000fce0008000f00 */
.L_x_163:
[----:B-1----:R1:W2:Y:S02]  /*88a0*/  SYNCS.PHASECHK.TRANS64.TRYWAIT P0, [R2+URZ], R3 ;  /* 0x00000003020075a7 */ /* 0x0022a400080011ff */
[----:B--2---:R-:W-:Y:S05]  /*88b0*/  @!P0 NANOSLEEP.SYNCS 0x989680 ;  /* 0x009896800000895d */ /* 0x004fea0003900000 */
[----:B------:R-:W2:Y:S02]  /*88c0*/  @!P0 SYNCS.PHASECHK.TRANS64 P0, [R2+URZ], R3 ;  /* 0x00000003020085a7 */ /* 0x000ea400080010ff */
[----:B--2---:R-:W-:Y:S05]  /*88d0*/  @!P0 BRA `(.L_x_163) ;  /* 0xfffffffc00f08947 */ /* 0x004fea000383ffff */
[----:B------:R-:W-:Y:S05]  /*88e0*/  BRA `(.L_x_164) ;  /* 0xffffffb800787947 */ /* 0x000fea000383ffff */
.L_x_77:
[----:B------:R-:W-:Y:S07]  /*88f0*/  MOV R0, UR24 ;  /* 0x0000001800007c02 */ /* 0x000fee0008000f00 */
.L_x_165:
[----:B---3--:R3:W4:Y:S02]  /*8900*/  SYNCS.PHASECHK.TRANS64.TRYWAIT P0, [R0+URZ+0x110], R2 ;  /* 0x00011002000075a7 */ /* 0x00872400080011ff */
[----:B----4-:R-:W-:Y:S05]  /*8910*/  @!P0 NANOSLEEP.SYNCS 0x989680 ;  /* 0x009896800000895d */ /* 0x010fea0003900000 */
[----:B------:R-:W4:Y:S02]  /*8920*/  @!P0 SYNCS.PHASECHK.TRANS64 P0, [R0+URZ+0x110], R2 ;  /* 0x00011002000085a7 */ /* 0x000f2400080010ff */
[----:B----4-:R-:W-:Y:S05]  /*8930*/  @!P0 BRA `(.L_x_165) ;  /* 0xfffffffc00f08947 */ /* 0x010fea000383ffff */
[----:B------:R-:W-:Y:S05]  /*8940*/  BRA `(.L_x_166) ;  /* 0xffffffbc00bc7947 */ /* 0x000fea000383ffff */
.L_x_80:
[----:B------:R-:W-:Y:S07]  /*8950*/  MOV R0, UR24 ;  /* 0x0000001800007c02 */ /* 0x000fee0008000f00 */
.L_x_167:
[----:B-1----:R1:W3:Y:S02]  /*8960*/  SYNCS.PHASECHK.TRANS64.TRYWAIT P2, [R0+URZ+0x108], R2 ;  /* 0x00010802000075a7 */ /* 0x0022e400080411ff */
[----:B---3--:R-:W-:Y:S05]  /*8970*/  @!P2 NANOSLEEP.SYNCS 0x989680 ;  /* 0x009896800000a95d */ /* 0x008fea0003900000 */
[----:B------:R-:W3:Y:S02]  /*8980*/  @!P2 SYNCS.PHASECHK.TRANS64 P2, [R0+URZ+0x108], R2 ;  /* 0x000108020000a5a7 */ /* 0x000ee400080410ff */
[----:B---3--:R-:W-:Y:S05]  /*8990*/  @!P2 BRA `(.L_x_167) ;  /* 0xfffffffc00f0a947 */ /* 0x008fea000383ffff */
[----:B------:R-:W-:Y:S05]  /*89a0*/  BRA `(.L_x_79) ;  /* 0xffffffc4001c7947 */ /* 0x000fea000383ffff */
.L_x_83:
[----:B------:R-:W-:Y:S07]  /*89b0*/  MOV R2, UR7 ;  /* 0x0000000700027c02 */ /* 0x000fee0008000f00 */
.L_x_168:
[----:B-1----:R1:W3:Y:S02]  /*89c0*/  SYNCS.PHASECHK.TRANS64.TRYWAIT P1, [R2+URZ+0xe8], R8 ;  /* 0x0000e808020075a7 */ /* 0x0022e400080211ff */
[----:B---3--:R-:W-:Y:S05]  /*89d0*/  @!P1 NANOSLEEP.SYNCS 0x989680 ;  /* 0x009896800000995d */ /* 0x008fea0003900000 */
[----:B------:R-:W3:Y:S02]  /*89e0*/  @!P1 SYNCS.PHASECHK.TRANS64 P1, [R2+URZ+0xe8], R8 ;  /* 0x0000e808020095a7 */ /* 0x000ee400080210ff */
[----:B---3--:R-:W-:Y:S05]  /*89f0*/  @!P1 BRA `(.L_x_168) ;  /* 0xfffffffc00f09947 */ /* 0x008fea000383ffff */
[----:B------:R-:W-:Y:S05]  /*8a00*/  BRA `(.L_x_169) ;  /* 0xffffffc400d87947 */ /* 0x000fea000383ffff */
.L_x_84:
[----:B------:R-:W-:Y:S07]  /*8a10*/  MOV R0, UR4 ;  /* 0x0000000400007c02 */ /* 0x000fee0008000f00 */
.L_x_170:
[----:B-1----:R1:W3:Y:S02]  /*8a20*/  SYNCS.PHASECHK.TRANS64.TRYWAIT P0, [R0+URZ+0xe8], R2 ;  /* 0x0000e802000075a7 */ /* 0x0022e400080011ff */
[----:B---3--:R-:W-:Y:S05]  /*8a30*/  @!P0 NANOSLEEP.SYNCS 0x989680 ;  /* 0x009896800000895d */ /* 0x008fea0003900000 */
[----:B------:R-:W3:Y:S02]  /*8a40*/  @!P0 SYNCS.PHASECHK.TRANS64 P0, [R0+URZ+0xe8], R2 ;  /* 0x0000e802000085a7 */ /* 0x000ee400080010ff */
[----:B---3--:R-:W-:Y:S05]  /*8a50*/  @!P0 BRA `(.L_x_170) ;  /* 0xfffffffc00f08947 */ /* 0x008fea000383ffff */
[----:B------:R-:W-:Y:S05]  /*8a60*/  BRA `(.L_x_171) ;  /* 0xffffffc800487947 */ /* 0x000fea000383ffff */
.L_x_86:
[----:B------:R-:W-:-:S07]  /*8a70*/  MOV R0, UR4 ;  /* 0x0000000400007c02 */ /* 0x000fce0008000f00 */
.L_x_172:
[----:B-1----:R1:W4:Y:S02]  /*8a80*/  SYNCS.PHASECHK.TRANS64.TRYWAIT P0, [R0+URZ], R2 ;  /* 0x00000002000075a7 */ /* 0x00232400080011ff */
[----:B----4-:R-:W-:Y:S05]  /*8a90*/  @!P0 NANOSLEEP.SYNCS 0x989680 ;  /* 0x009896800000895d */ /* 0x010fea0003900000 */
[----:B------:R-:W4:Y:S02]  /*8aa0*/  @!P0 SYNCS.PHASECHK.TRANS64 P0, [R0+URZ], R2 ;  /* 0x00000002000085a7 */ /* 0x000f2400080010ff */
[----:B----4-:R-:W-:Y:S05]  /*8ab0*/  @!P0 BRA `(.L_x_172) ;  /* 0xfffffffc00f08947 */ /* 0x010fea000383ffff */
[----:B------:R-:W-:Y:S05]  /*8ac0*/  BRA `(.L_x_173) ;  /* 0xffffffc800cc7947 */ /* 0x000fea000383ffff */
.L_x_87:
[----:B------:R-:W-:-:S07]  /*8ad0*/  MOV R0, UR5 ;  /* 0x0000000500007c02 */ /* 0x000fce0008000f00 */
.L_x_174:
[----:B-1----:R1:W3:Y:S02]  /*8ae0*/  SYNCS.PHASECHK.TRANS64.TRYWAIT P0, [R0+URZ], R2 ;  /* 0x00000002000075a7 */ /* 0x0022e400080011ff */
[----:B---3--:R-:W-:Y:S05]  /*8af0*/  @!P0 NANOSLEEP.SYNCS 0x989680 ;  /* 0x009896800000895d */ /* 0x008fea0003900000 */
[----:B------:R-:W3:Y:S02]  /*8b00*/  @!P0 SYNCS.PHASECHK.TRANS64 P0, [R0+URZ], R2 ;  /* 0x00000002000085a7 */ /* 0x000ee400080010ff */
[----:B---3--:R-:W-:Y:S05]  /*8b10*/  @!P0 BRA `(.L_x_174) ;  /* 0xfffffffc00f08947 */ /* 0x008fea000383ffff */
[----:B------:R-:W-:Y:S05]  /*8b20*/  BRA `(.L_x_175) ;  /* 0xffffffc800d87947 */ /* 0x000fea000383ffff */
.L_x_89:
[----:B------:R-:W-:Y:S07]  /*8b30*/  MOV R0, UR49 ;  /* 0x0000003100007c02 */ /* 0x000fee0008000f00 */
.L_x_176:
[----:B-1----:R1:W2:Y:S02]  /*8b40*/  SYNCS.PHASECHK.TRANS64.TRYWAIT P0, [R0+URZ+0x110], R2 ;  /* 0x00011002000075a7 */ /* 0x0022a400080011ff */
[----:B--2---:R-:W-:Y:S05]  /*8b50*/  @!P0 NANOSLEEP.SYNCS 0x989680 ;  /* 0x009896800000895d */ /* 0x004fea0003900000 */
[----:B------:R-:W2:Y:S02]  /*8b60*/  @!P0 SYNCS.PHASECHK.TRANS64 P0, [R0+URZ+0x110], R2 ;  /* 0x00011002000085a7 */ /* 0x000ea400080010ff */
[----:B--2---:R-:W-:Y:S05]  /*8b70*/  @!P0 BRA `(.L_x_176) ;  /* 0xfffffffc00f08947 */ /* 0x004fea000383ffff */
[----:B------:R-:W-:Y:S05]  /*8b80*/  BRA `(.L_x_177) ;  /* 0xffffffcc00d87947 */ /* 0x000fea000383ffff */
.L_x_99:
[----:B-1----:R1:W2:Y:S02]  /*8b90*/  SYNCS.PHASECHK.TRANS64.TRYWAIT P1, [R0+URZ+0xd0], R4 ;  /* 0x0000d004000075a7 */ /* 0x0022a400080211ff */
[----:B--2---:R-:W-:Y:S05]  /*8ba0*/  @!P1 NANOSLEEP.SYNCS 0x989680 ;  /* 0x009896800000995d */ /* 0x004fea0003900000 */
[----:B------:R-:W2:Y:S02]  /*8bb0*/  @!P1 SYNCS.PHASECHK.TRANS64 P1, [R0+URZ+0xd0], R4 ;  /* 0x0000d004000095a7 */ /* 0x000ea400080210ff */
[----:B--2---:R-:W-:Y:S05]  /*8bc0*/  @!P1 BRA `(.L_x_99) ;  /* 0xfffffffc00f09947 */ /* 0x004fea000383ffff */
[----:B------:R-:W-:Y:S05]  /*8bd0*/  BRA `(.L_x_98) ;  /* 0xffffffdc00ac7947 */ /* 0x000fea000383ffff */
.L_x_101:
[----:B--2---:R2:W4:Y:S02]  /*8be0*/  SYNCS.PHASECHK.TRANS64.TRYWAIT P0, [R27+URZ+0x120], R3 ;  /* 0x000120031b0075a7 */ /* 0x00452400080011ff */
[----:B----4-:R-:W-:Y:S05]  /*8bf0*/  @!P0 NANOSLEEP.SYNCS 0x989680 ;  /* 0x009896800000895d */ /* 0x010fea0003900000 */
[----:B------:R-:W4:Y:S02]  /*8c00*/  @!P0 SYNCS.PHASECHK.TRANS64 P0, [R27+URZ+0x120], R3 ;  /* 0x000120031b0085a7 */ /* 0x000f2400080010ff */
[----:B----4-:R-:W-:Y:S05]  /*8c10*/  @!P0 BRA `(.L_x_101) ;  /* 0xfffffffc00f08947 */ /* 0x010fea000383ffff */
[----:B------:R-:W-:Y:S05]  /*8c20*/  BRA `(.L_x_100) ;  /* 0xffffffdc00fc7947 */ /* 0x000fea000383ffff */
.L_x_112:
[----:B-1----:R1:W2:Y:S02]  /*8c30*/  SYNCS.PHASECHK.TRANS64.TRYWAIT P0, [R3+URZ+0xd0], R69 ;  /* 0x0000d045030075a7 */ /* 0x0022a400080011ff */
[----:B--2---:R-:W-:Y:S05]  /*8c40*/  @!P0 NANOSLEEP.SYNCS 0x989680 ;  /* 0x009896800000895d */ /* 0x004fea0003900000 */
[----:B------:R-:W2:Y:S02]  /*8c50*/  @!P0 SYNCS.PHASECHK.TRANS64 P0, [R3+URZ+0xd0], R69 ;  /* 0x0000d045030085a7 */ /* 0x000ea400080010ff */
[----:B--2---:R-:W-:Y:S05]  /*8c60*/  @!P0 BRA `(.L_x_112) ;  /* 0xfffffffc00f08947 */ /* 0x004fea000383ffff */
[----:B------:R-:W-:Y:S05]  /*8c70*/  BRA `(.L_x_111) ;  /* 0xffffffe8001c7947 */ /* 0x000fea000383ffff */
        .weak           $__internal_0_$__cuda_sm10x_tcgen05_guardrail_trap_col_being_dealloced_not_returned_by_alloc
        .type           $__internal_0_$__cuda_sm10x_tcgen05_guardrail_trap_col_being_dealloced_not_returned_by_alloc,@function
        .size           $__internal_0_$__cuda_sm10x_tcgen05_guardrail_trap_col_being_dealloced_not_returned_by_alloc,($__internal_1_$__cuda_sm10x_tcgen05_guardrail_trap_phase_invalid_during_alloc - $__internal_0_$__cuda_sm10x_tcgen05_guardrail_trap_col_being_dealloced_not_returned_by_alloc)
$__internal_0_$__cuda_sm10x_tcgen05_guardrail_trap_col_being_dealloced_not_returned_by_alloc:
[----:B------:R-:W-:Y:S05]  /*8c80*/  BPT.TRAP 0x1 ;  /* 0x000000040000795c */ /* 0x000fea0000300000 */
[----:B------:R-:W-:-:S04]  /*8c90*/  MOV R3, 0x0 ;  /* 0x0000000000037802 */ /* 0x000fc80000000f00 */
[----:B------:R-:W-:Y:S05]  /*8ca0*/  RET.REL.NODEC R2 `(_ZN7cutlass13device_kernelINS_4conv6kernel13ConvUniversalINS1_16ConvProblemShapeILNS1_8OperatorE1ELi3EEENS1_10collective14CollectiveConvINS1_47MainloopSm100TmaUmmaWarpSpecializedImplicitGemmILS5_1ELi13ELi3ELi1ELi2EN4cute5tupleIJNSA_1CILi2EEENSC_ILi1EEESE_EEEEENSB_IJNSC_ILi64EEESH_NSB_IJSH_EEEEEENS_6half_tESK_NSA_8TiledMMAINSA_8MMA_AtomIJNSA_20SM100_MMA_F16BF16_SSISK_SK_fLi64ELi64ELNSA_4UMMA5MajorE0ELSP_1ELNSO_7ScaleInE0ELSQ_0EEEEEENSA_6LayoutINSB_IJSE_SE_SE_EEENSB_IJNSC_ILi0EEESV_SV_EEEEENSB_IJNSA_10UnderscoreESY_SY_EEEEENS7_6detail27Sm100ImplicitGemmTileTraitsINSA_20SM90_TMA_LOAD_IM2COLENSA_14ComposedLayoutINSA_7SwizzleILi3ELi4ELi3EEENSA_18smem_ptr_flag_bitsILi16EEENST_INSB_IJNSC_ILi8EEESH_EEENSB_IJSH_SE_EEEEEEEvEENS12_INSA_23SM90_TMA_LOAD_MULTICASTENS14_IS16_S18_NST_INSB_IJSH_S19_EEENSB_IJSE_SH_EEEEEEEvEEEENS_8epilogue10collective18CollectiveEpilogueINS1M_23Sm100TmaWarpSpecializedILi3ELi2ELi16ELb1ELb0EEEJSJ_NSB_IJNST_ISH_SE_EENST_INSC_ILi32EEESE_EEEEESK_NSB_IJNSB_IJllllEEESE_SV_EEESK_S1W_NS1M_6fusion15FusionCallbacksIS1Q_NS1X_17LinearCombinationISK_fSK_fLNS_15FloatRoundStyleE2EEESJ_S1U_JEEENSA_5SM1004TMEM4LOAD26SM100_TMEM_LOAD_16dp256b4xES13_NS14_INS15_ILi2ELi4ELi3EEES18_NST_INSB_IJS19_S1S_EEENSB_IJS1S_SE_EEEEEEENSA_17SM75_U32x4_LDSM_NENSA_21SM90_TMA_STORE_IM2COLES2B_NSA_17SM90_U32x4_STSM_NENSA_39AutoVectorizingCopyWithAssumedAlignmentILi128EEEEEEvvEEEEvNT_6ParamsE) ;  /* 0xffffff7002d47950 */ /* 0x000fea0003c3ffff */
        .weak           $__internal_1_$__cuda_sm10x_tcgen05_guardrail_trap_phase_invalid_during_alloc
        .type           $__internal_1_$__cuda_sm10x_tcgen05_guardrail_trap_phase_invalid_during_alloc,@function
        .size           $__internal_1_$__cuda_sm10x_tcgen05_guardrail_trap_phase_invalid_during_alloc,($__internal_2_$__cuda_sm10x_tcgen05_guardrail_trap_unallocated_columns_being_dealloced - $__internal_1_$__cuda_sm10x_tcgen05_guardrail_trap_phase_invalid_during_alloc)
$__internal_1_$__cuda_sm10x_tcgen05_guardrail_trap_phase_invalid_during_alloc:
[----:B------:R-:W-:Y:S05]  /*8cb0*/  BPT.TRAP 0x1 ;  /* 0x000000040000795c */ /* 0x000fea0000300000 */
[----:B------:R-:W-:-:S04]  /*8cc0*/  HFMA2 R5, -RZ, RZ, 0, 0 ;  /* 0x00000000ff057431 */ /* 0x000fc800000001ff */
[----:B------:R-:W-:Y:S05]  /*8cd0*/  RET.REL.NODEC R4 `(_ZN7cutlass13device_kernelINS_4conv6kernel13ConvUniversalINS1_16ConvProblemShapeILNS1_8OperatorE1ELi3EEENS1_10collective14CollectiveConvINS1_47MainloopSm100TmaUmmaWarpSpecializedImplicitGemmILS5_1ELi13ELi3ELi1ELi2EN4cute5tupleIJNSA_1CILi2EEENSC_ILi1EEESE_EEEEENSB_IJNSC_ILi64EEESH_NSB_IJSH_EEEEEENS_6half_tESK_NSA_8TiledMMAINSA_8MMA_AtomIJNSA_20SM100_MMA_F16BF16_SSISK_SK_fLi64ELi64ELNSA_4UMMA5MajorE0ELSP_1ELNSO_7ScaleInE0ELSQ_0EEEEEENSA_6LayoutINSB_IJSE_SE_SE_EEENSB_IJNSC_ILi0EEESV_SV_EEEEENSB_IJNSA_10UnderscoreESY_SY_EEEEENS7_6detail27Sm100ImplicitGemmTileTraitsINSA_20SM90_TMA_LOAD_IM2COLENSA_14ComposedLayoutINSA_7SwizzleILi3ELi4ELi3EEENSA_18smem_ptr_flag_bitsILi16EEENST_INSB_IJNSC_ILi8EEESH_EEENSB_IJSH_SE_EEEEEEEvEENS12_INSA_23SM90_TMA_LOAD_MULTICASTENS14_IS16_S18_NST_INSB_IJSH_S19_EEENSB_IJSE_SH_EEEEEEEvEEEENS_8epilogue10collective18CollectiveEpilogueINS1M_23Sm100TmaWarpSpecializedILi3ELi2ELi16ELb1ELb0EEEJSJ_NSB_IJNST_ISH_SE_EENST_INSC_ILi32EEESE_EEEEESK_NSB_IJNSB_IJllllEEESE_SV_EEESK_S1W_NS1M_6fusion15FusionCallbacksIS1Q_NS1X_17LinearCombinationISK_fSK_fLNS_15FloatRoundStyleE2EEESJ_S1U_JEEENSA_5SM1004TMEM4LOAD26SM100_TMEM_LOAD_16dp256b4xES13_NS14_INS15_ILi2ELi4ELi3EEES18_NST_INSB_IJS19_S1S_EEENSB_IJS1S_SE_EEEEEEENSA_17SM75_U32x4_LDSM_NENSA_21SM90_TMA_STORE_IM2COLES2B_NSA_17SM90_U32x4_STSM_NENSA_39AutoVectorizingCopyWithAssumedAlignmentILi128EEEEEEvvEEEEvNT_6ParamsE) ;  /* 0xffffff7004c87950 */ /* 0x000fea0003c3ffff */
        .weak           $__internal_2_$__cuda_sm10x_tcgen05_guardrail_trap_unallocated_columns_being_dealloced
        .type           $__internal_2_$__cuda_sm10x_tcgen05_guardrail_trap_unallocated_columns_being_dealloced,@function
        .size           $__internal_2_$__cuda_sm10x_tcgen05_guardrail_trap_unallocated_columns_being_dealloced,(.L_x_179 - $__internal_2_$__cuda_sm10x_tcgen05_guardrail_trap_unallocated_columns_being_dealloced)
$__internal_2_$__cuda_sm10x_tcgen05_guardrail_trap_unallocated_columns_being_dealloced:
[----:B------:R-:W-:Y:S05]  /*8ce0*/  BPT.TRAP 0x1 ;  /* 0x000000040000795c */ /* 0x000fea0000300000 */
[----:B------:R-:W-:-:S04]  /*8cf0*/  MOV R3, 0x0 ;  /* 0x0000000000037802 */ /* 0x000fc80000000f00 */
[----:B------:R-:W-:Y:S05]  /*8d00*/  RET.REL.NODEC R2 `(_ZN7cutlass13device_kernelINS_4conv6kernel13ConvUniversalINS1_16ConvProblemShapeILNS1_8OperatorE1ELi3EEENS1_10collective14CollectiveConvINS1_47MainloopSm100TmaUmmaWarpSpecializedImplicitGemmILS5_1ELi13ELi3ELi1ELi2EN4cute5tupleIJNSA_1CILi2EEENSC_ILi1EEESE_EEEEENSB_IJNSC_ILi64EEESH_NSB_IJSH_EEEEEENS_6half_tESK_NSA_8TiledMMAINSA_8MMA_AtomIJNSA_20SM100_MMA_F16BF16_SSISK_SK_fLi64ELi64ELNSA_4UMMA5MajorE0ELSP_1ELNSO_7ScaleInE0ELSQ_0EEEEEENSA_6LayoutINSB_IJSE_SE_SE_EEENSB_IJNSC_ILi0EEESV_SV_EEEEENSB_IJNSA_10UnderscoreESY_SY_EEEEENS7_6detail27Sm100ImplicitGemmTileTraitsINSA_20SM90_TMA_LOAD_IM2COLENSA_14ComposedLayoutINSA_7SwizzleILi3ELi4ELi3EEENSA_18smem_ptr_flag_bitsILi16EEENST_INSB_IJNSC_ILi8EEESH_EEENSB_IJSH_SE_EEEEEEEvEENS12_INSA_23SM90_TMA_LOAD_MULTICASTENS14_IS16_S18_NST_INSB_IJSH_S19_EEENSB_IJSE_SH_EEEEEEEvEEEENS_8epilogue10collective18CollectiveEpilogueINS1M_23Sm100TmaWarpSpecializedILi3ELi2ELi16ELb1ELb0EEEJSJ_NSB_IJNST_ISH_SE_EENST_INSC_ILi32EEESE_EEEEESK_NSB_IJNSB_IJllllEEESE_SV_EEESK_S1W_NS1M_6fusion15FusionCallbacksIS1Q_NS1X_17LinearCombinationISK_fSK_fLNS_15FloatRoundStyleE2EEESJ_S1U_JEEENSA_5SM1004TMEM4LOAD26SM100_TMEM_LOAD_16dp256b4xES13_NS14_INS15_ILi2ELi4ELi3EEES18_NST_INSB_IJS19_S1S_EEENSB_IJS1S_SE_EEEEEEENSA_17SM75_U32x4_LDSM_NENSA_21SM90_TMA_STORE_IM2COLES2B_NSA_17SM90_U32x4_STSM_NENSA_39AutoVectorizingCopyWithAssumedAlignmentILi128EEEEEEvvEEEEvNT_6ParamsE) ;  /* 0xffffff7002bc7950 */ /* 0x000fea0003c3ffff */
.L_x_178:
[----:B------:R-:W-:-:S00]  /*8d10*/  BRA `(.L_x_178) ;  /* 0xfffffffc00fc7947 */ /* 0x000fc0000383ffff */
[----:B------:R-:W-:-:S00]  /*8d20*/  NOP ;  /* 0x0000000000007918 */ /* 0x000fc00000000000 */
        /* <DEDUP_REMOVED lines=13> */
.L_x_179:


//--------------------- .nv.global.init           --------------------------
	.section	.nv.global.init,"aw",@progbits
.nv.global.init:
	.type		$str$29,@object
	.size		$str$29,($str$30 - $str$29)
$str$29:
        /*0000*/ 	.byte	0x28, 0x61, 0x64, 0x64, 0x72, 0x65, 0x73, 0x73, 0x20, 0x26, 0x20, 0x6d, 0x61, 0x73, 0x6b, 0x29
        /*0010*/ 	.byte	0x20, 0x3d, 0x3d, 0x20, 0x30, 0x00
	.type		$str$30,@object
	.size		$str$30,($str$28 - $str$30)
$str$30:
        /*0016*/ 	.byte	0x2f, 0x74, 0x6d, 0x70, 0x2f, 0x63, 0x75, 0x74, 0x6c, 0x61, 0x73, 0x73, 0x5f, 0x73, 0x77, 0x65
        /*0026*/ 	.byte	0x65, 0x70, 0x5f, 0x73, 0x72, 0x63, 0x2f, 0x69, 0x6e, 0x63, 0x6c, 0x75, 0x64, 0x65, 0x2f, 0x63
        /*0036*/ 	.byte	0x75, 0x74, 0x65, 0x2f, 0x70, 0x6f, 0x69, 0x6e, 0x74, 0x65, 0x72, 0x5f, 0x66, 0x6c, 0x61, 0x67
        /*0046*/ 	.byte	0x67, 0x65, 0x64, 0x2e, 0x68, 0x70, 0x70, 0x00
	.type		$str$28,@object
	.size		$str$28,($str$27 - $str$28)
$str$28:
        /*004e*/ 	.byte	0x2f, 0x74, 0x6d, 0x70, 0x2f, 0x63, 0x75, 0x74, 0x6c, 0x61, 0x73, 0x73, 0x5f, 0x73, 0x77, 0x65
        /*005e*/ 	.byte	0x65, 0x70, 0x5f, 0x73, 0x72, 0x63, 0x2f, 0x69, 0x6e, 0x63, 0x6c, 0x75, 0x64, 0x65, 0x2f, 0x63
        /*006e*/ 	.byte	0x75, 0x74, 0x65, 0x2f, 0x61, 0x74, 0x6f, 0x6d, 0x2f, 0x63, 0x6f, 0x70, 0x79, 0x5f, 0x74, 0x72
        /*007e*/ 	.byte	0x61, 0x69, 0x74, 0x73, 0x5f, 0x73, 0x6d, 0x31, 0x30, 0x30, 0x2e, 0x68, 0x70, 0x70, 0x00
	.type		$str$27,@object
	.size		$str$27,(__unnamed_1 - $str$27)
$str$27:
        /*008d*/ 	.byte	0x28, 0x28, 0x75, 0x69, 0x6e, 0x74, 0x33, 0x32, 0x5f, 0x74, 0x28, 0x74, 0x68, 0x72, 0x65, 0x61
        /*009d*/ 	.byte	0x64, 0x49, 0x64, 0x78, 0x2e, 0x78, 0x29, 0x20, 0x2f, 0x20, 0x33, 0x32, 0x29, 0x20, 0x25, 0x20
        /*00ad*/ 	.byte	0x34, 0x29, 0x20, 0x3d, 0x3d, 0x20, 0x28, 0x28, 0x28, 0x74, 0x6d, 0x65, 0x6d, 0x5f, 0x61, 0x64
        /*00bd*/ 	.byte	0x64, 0x72, 0x20, 0x3e, 0x3e, 0x20, 0x31, 0x36, 0x29, 0x20, 0x2f, 0x20, 0x33, 0x32, 0x29, 0x20
        /*00cd*/ 	.byte	0x25, 0x20, 0x34, 0x29, 0x00
	.type		__unnamed_1,@object
	.size		__unnamed_1,(__unnamed_2 - __unnamed_1)
__unnamed_1:
        /*00d2*/ 	.byte	0x61, 0x75, 0x74, 0x6f, 0x20, 0x63, 0x75, 0x74, 0x65, 0x3a, 0x3a, 0x61, 0x73, 0x5f, 0x70, 0x6f
        /* <DEDUP_REMOVED lines=24> */
        /*0262*/ 	.byte	0x3e, 0x3e, 0x3e, 0x5d, 0x00
	.type		__unnamed_2,@object
	.size		__unnamed_2,(.L_2 - __unnamed_2)
__unnamed_2:
        /* <DEDUP_REMOVED lines=46> */
.L_2:


//--------------------- .nv.shared._ZN7cutlass13device_kernelINS_4conv6kernel13ConvUniversalINS1_16ConvProblemShapeILNS1_8OperatorE1ELi3EEENS1_10collective14CollectiveConvINS1_47MainloopSm100TmaUmmaWarpSpecializedImplicitGemmILS5_1ELi13ELi3ELi1ELi2EN4cute5tupleIJNSA_1CILi2EEENSC_ILi1EEESE_EEEEENSB_IJNSC_ILi64EEESH_NSB_IJSH_EEEEEENS_6half_tESK_NSA_8TiledMMAINSA_8MMA_AtomIJNSA_20SM100_MMA_F16BF16_SSISK_SK_fLi64ELi64ELNSA_4UMMA5MajorE0ELSP_1ELNSO_7ScaleInE0ELSQ_0EEEEEENSA_6LayoutINSB_IJSE_SE_SE_EEENSB_IJNSC_ILi0EEESV_SV_EEEEENSB_IJNSA_10UnderscoreESY_SY_EEEEENS7_6detail27Sm100ImplicitGemmTileTraitsINSA_20SM90_TMA_LOAD_IM2COLENSA_14ComposedLayoutINSA_7SwizzleILi3ELi4ELi3EEENSA_18smem_ptr_flag_bitsILi16EEENST_INSB_IJNSC_ILi8EEESH_EEENSB_IJSH_SE_EEEEEEEvEENS12_INSA_23SM90_TMA_LOAD_MULTICASTENS14_IS16_S18_NST_INSB_IJSH_S19_EEENSB_IJSE_SH_EEEEEEEvEEEENS_8epilogue10collective18CollectiveEpilogueINS1M_23Sm100TmaWarpSpecializedILi3ELi2ELi16ELb1ELb0EEEJSJ_NSB_IJNST_ISH_SE_EENST_INSC_ILi32EEESE_EEEEESK_NSB_IJNSB_IJllllEEESE_SV_EEESK_S1W_NS1M_6fusion15FusionCallbacksIS1Q_NS1X_17LinearCombinationISK_fSK_fLNS_15FloatRoundStyleE2EEESJ_S1U_JEEENSA_5SM1004TMEM4LOAD26SM100_TMEM_LOAD_16dp256b4xES13_NS14_INS15_ILi2ELi4ELi3EEES18_NST_INSB_IJS19_S1S_EEENSB_IJS1S_SE_EEEEEEENSA_17SM75_U32x4_LDSM_NENSA_21SM90_TMA_STORE_IM2COLES2B_NSA_17SM90_U32x4_STSM_NENSA_39AutoVectorizingCopyWithAssumedAlignmentILi128EEEEEEvvEEEEvNT_6ParamsE --------------------------
	.section	.nv.shared._ZN7cutlass13device_kernelINS_4conv6kernel13ConvUniversalINS1_16ConvProblemShapeILNS1_8OperatorE1ELi3EEENS1_10collective14CollectiveConvINS1_47MainloopSm100TmaUmmaWarpSpecializedImplicitGemmILS5_1ELi13ELi3ELi1ELi2EN4cute5tupleIJNSA_1CILi2EEENSC_ILi1EEESE_EEEEENSB_IJNSC_ILi64EEESH_NSB_IJSH_EEEEEENS_6half_tESK_NSA_8TiledMMAINSA_8MMA_AtomIJNSA_20SM100_MMA_F16BF16_SSISK_SK_fLi64ELi64ELNSA_4UMMA5MajorE0ELSP_1ELNSO_7ScaleInE0ELSQ_0EEEEEENSA_6LayoutINSB_IJSE_SE_SE_EEENSB_IJNSC_ILi0EEESV_SV_EEEEENSB_IJNSA_10UnderscoreESY_SY_EEEEENS7_6detail27Sm100ImplicitGemmTileTraitsINSA_20SM90_TMA_LOAD_IM2COLENSA_14ComposedLayoutINSA_7SwizzleILi3ELi4ELi3EEENSA_18smem_ptr_flag_bitsILi16EEENST_INSB_IJNSC_ILi8EEESH_EEENSB_IJSH_SE_EEEEEEEvEENS12_INSA_23SM90_TMA_LOAD_MULTICASTENS14_IS16_S18_NST_INSB_IJSH_S19_EEENSB_IJSE_SH_EEEEEEEvEEEENS_8epilogue10collective18CollectiveEpilogueINS1M_23Sm100TmaWarpSpecializedILi3ELi2ELi16ELb1ELb0EEEJSJ_NSB_IJNST_ISH_SE_EENST_INSC_ILi32EEESE_EEEEESK_NSB_IJNSB_IJllllEEESE_SV_EEESK_S1W_NS1M_6fusion15FusionCallbacksIS1Q_NS1X_17LinearCombinationISK_fSK_fLNS_15FloatRoundStyleE2EEESJ_S1U_JEEENSA_5SM1004TMEM4LOAD26SM100_TMEM_LOAD_16dp256b4xES13_NS14_INS15_ILi2ELi4ELi3EEES18_NST_INSB_IJS19_S1S_EEENSB_IJS1S_SE_EEEEEEENSA_17SM75_U32x4_LDSM_NENSA_21SM90_TMA_STORE_IM2COLES2B_NSA_17SM90_U32x4_STSM_NENSA_39AutoVectorizingCopyWithAssumedAlignmentILi128EEEEEEvvEEEEvNT_6ParamsE,"aw",@nobits
	.sectionflags	@""
	.align	16
	.zero		1024


//--------------------- .nv.shared.reserved.0     --------------------------
	.section	.nv.shared.reserved.0,"aw",@nobits
	.weak		__nv_reservedSMEM_offset_0_alias
	.size		__nv_reservedSMEM_offset_0_alias, 0, 64
	.other		__nv_reservedSMEM_offset_0_alias,@"STO_CUDA_RESERVED_SHARED STV_DEFAULT"
__nv_reservedSMEM_offset_0_alias:
	.zero		0
.nv.shared.reserved.0:
	.zero		64
	.weak		__nv_reservedSMEM_tcgen05_partition
	.type		__nv_reservedSMEM_tcgen05_partition,@object
	.size		__nv_reservedSMEM_tcgen05_partition,(.L_0 - __nv_reservedSMEM_tcgen05_partition)
__nv_reservedSMEM_tcgen05_partition:
	.zero		32
.L_0:


//--------------------- .nv.global                --------------------------
	.section	.nv.global,"aw",@nobits
.nv.global:
	.type		_ZN39_INTERNAL_956cba76_4_k_cu_1bad8850_31974cute1_E,@object
	.size		_ZN39_INTERNAL_956cba76_4_k_cu_1bad8850_31974cute1_E,(_ZN39_INTERNAL_956cba76_4_k_cu_1bad8850_31974cuda3std3__45__cpo6cbeginE - _ZN39_INTERNAL_956cba76_4_k_cu_1bad8850_31974cute1_E)
_ZN39_INTERNAL_956cba76_4_k_cu_1bad8850_31974cute1_E:
	.zero		1
	.type		_ZN39_INTERNAL_956cba76_4_k_cu_1bad8850_31974cuda3std3__45__cpo6cbeginE,@object
	.size		_ZN39_INTERNAL_956cba76_4_k_cu_1bad8850_31974cuda3std3__45__cpo6cbeginE,(_ZN39_INTERNAL_956cba76_4_k_cu_1bad8850_31974cuda3std3__48in_placeE - _ZN39_INTERNAL_956cba76_4_k_cu_1bad8850_31974cuda3std3__45__cpo6cbeginE)
_ZN39_INTERNAL_956cba76_4_k_cu_1bad8850_31974cuda3std3__45__cpo6cbeginE:
	.zero		1
	.type		_ZN39_INTERNAL_956cba76_4_k_cu_1bad8850_31974cuda3std3__48in_placeE,@object
	.size		_ZN39_INTERNAL_956cba76_4_k_cu_1bad8850_31974cuda3std3__48in_placeE,(_ZN39_INTERNAL_956cba76_4_k_cu_1bad8850_31974cuda3std6ranges3__45__cpo9iter_moveE - _ZN39_INTERNAL_956cba76_4_k_cu_1bad8850_31974cuda3std3__48in_placeE)
_ZN39_INTERNAL_956cba76_4_k_cu_1bad8850_31974cuda3std3__48in_placeE:
	.zero		1
	.type		_ZN39_INTERNAL_956cba76_4_k_cu_1bad8850_31974cuda3std6ranges3__45__cpo9iter_moveE,@object
	.size		_ZN39_INTERNAL_956cba76_4_k_cu_1bad8850_31974cuda3std6ranges3__45__cpo9iter_moveE,(_ZN39_INTERNAL_956cba76_4_k_cu_1bad8850_31974cuda3std3__45__cpo5beginE - _ZN39_INTERNAL_956cba76_4_k_cu_1bad8850_31974cuda3std6ranges3__45__cpo9iter_moveE)
_ZN39_INTERNAL_956cba76_4_k_cu_1bad8850_31974cuda3std6ranges3__45__cpo9iter_moveE:
	.zero		1
	.type		_ZN39_INTERNAL_956cba76_4_k_cu_1bad8850_31974cuda3std3__45__cpo5beginE,@object
	.size		_ZN39_INTERNAL_956cba76_4_k_cu_1bad8850_31974cuda3std3__45__cpo5beginE,(_ZN39_INTERNAL_956cba76_4_k_cu_1bad8850_31974cuda3std3__441_GLOBAL__N__956cba76_4_k_cu_1bad8850_31976ignoreE - _ZN39_INTERNAL_956cba76_4_k_cu_1bad8850_31974cuda3std3__45__cpo5beginE)
_ZN39_INTERNAL_956cba76_4_k_cu_1bad8850_31974cuda3std3__45__cpo5beginE:
	.zero		1
	.type		_ZN39_INTERNAL_956cba76_4_k_cu_1bad8850_31974cuda3std3__441_GLOBAL__N__956cba76_4_k_cu_1bad8850_31976ignoreE,@object
	.size		_ZN39_INTERNAL_956cba76_4_k_cu_1bad8850_31974cuda3std3__441_GLOBAL__N__956cba76_4_k_cu_1bad8850_31976ignoreE,(_ZN39_INTERNAL_956cba76_4_k_cu_1bad8850_31974cute7productE - _ZN39_INTERNAL_956cba76_4_k_cu_1bad8850_31974cuda3std3__441_GLOBAL__N__956cba76_4_k_cu_1bad8850_31976ignoreE)
_ZN39_INTERNAL_956cba76_4_k_cu_1bad8850_31974cuda3std3__441_GLOBAL__N__956cba76_4_k_cu_1bad8850_31976ignoreE:
	.zero		1
	.type		_ZN39_INTERNAL_956cba76_4_k_cu_1bad8850_31974cute7productE,@object
	.size		_ZN39_INTERNAL_956cba76_4_k_cu_1bad8850_31974cute7productE,(_ZN39_INTERNAL_956cba76_4_k_cu_1bad8850_31974cuda3std3__45__cpo3endE - _ZN39_INTERNAL_956cba76_4_k_cu_1bad8850_31974cute7productE)
_ZN39_INTERNAL_956cba76_4_k_cu_1bad8850_31974cute7productE:
	.zero		1
	.type		_ZN39_INTERNAL_956cba76_4_k_cu_1bad8850_31974cuda3std3__45__cpo3endE,@object
	.size		_ZN39_INTERNAL_956cba76_4_k_cu_1bad8850_31974cuda3std3__45__cpo3endE,(_ZN39_INTERNAL_956cba76_4_k_cu_1bad8850_31974cuda3std3__419piecewise_constructE - _ZN39_INTERNAL_956cba76_4_k_cu_1bad8850_31974cuda3std3__45__cpo3endE)
_ZN39_INTERNAL_956cba76_4_k_cu_1bad8850_31974cuda3std3__45__cpo3endE:
	.zero		1
	.type		_ZN39_INTERNAL_956cba76_4_k_cu_1bad8850_31974cuda3std3__419piecewise_constructE,@object
	.size		_ZN39_INTERNAL_956cba76_4_k_cu_1bad8850_31974cuda3std3__419piecewise_constructE,(_ZN39_INTERNAL_956cba76_4_k_cu_1bad8850_31974cuda3std3__45__cpo4cendE - _ZN39_INTERNAL_956cba76_4_k_cu_1bad8850_31974cuda3std3__419piecewise_constructE)
_ZN39_INTERNAL_956cba76_4_k_cu_1bad8850_31974cuda3std3__419piecewise_constructE:
	.zero		1
	.type		_ZN39_INTERNAL_956cba76_4_k_cu_1bad8850_31974cuda3std3__45__cpo4cendE,@object
	.size		_ZN39_INTERNAL_956cba76_4_k_cu_1bad8850_31974cuda3std3__45__cpo4cendE,(_ZN39_INTERNAL_956cba76_4_k_cu_1bad8850_31974cuda3std6ranges3__45__cpo4swapE - _ZN39_INTERNAL_956cba76_4_k_cu_1bad8850_31974cuda3std3__45__cpo4cendE)
_ZN39_INTERNAL_956cba76_4_k_cu_1bad8850_31974cuda3std3__45__cpo4cendE:
	.zero		1
	.type		_ZN39_INTERNAL_956cba76_4_k_cu_1bad8850_31974cuda3std6ranges3__45__cpo4swapE,@object
	.size		_ZN39_INTERNAL_956cba76_4_k_cu_1bad8850_31974cuda3std6ranges3__45__cpo4swapE,(.L_10 - _ZN39_INTERNAL_956cba76_4_k_cu_1bad8850_31974cuda3std6ranges3__45__cpo4swapE)
_ZN39_INTERNAL_956cba76_4_k_cu_1bad8850_31974cuda3std6ranges3__45__cpo4swapE:
	.zero		1
.L_10:


//--------------------- .nv.constant0._ZN7cutlass13device_kernelINS_4conv6kernel13ConvUniversalINS1_16ConvProblemShapeILNS1_8OperatorE1ELi3EEENS1_10collective14CollectiveConvINS1_47MainloopSm100TmaUmmaWarpSpecializedImplicitGemmILS5_1ELi13ELi3ELi1ELi2EN4cute5tupleIJNSA_1CILi2EEENSC_ILi1EEESE_EEEEENSB_IJNSC_ILi64EEESH_NSB_IJSH_EEEEEENS_6half_tESK_NSA_8TiledMMAINSA_8MMA_AtomIJNSA_20SM100_MMA_F16BF16_SSISK_SK_fLi64ELi64ELNSA_4UMMA5MajorE0ELSP_1ELNSO_7ScaleInE0ELSQ_0EEEEEENSA_6LayoutINSB_IJSE_SE_SE_EEENSB_IJNSC_ILi0EEESV_SV_EEEEENSB_IJNSA_10UnderscoreESY_SY_EEEEENS7_6detail27Sm100ImplicitGemmTileTraitsINSA_20SM90_TMA_LOAD_IM2COLENSA_14ComposedLayoutINSA_7SwizzleILi3ELi4ELi3EEENSA_18smem_ptr_flag_bitsILi16EEENST_INSB_IJNSC_ILi8EEESH_EEENSB_IJSH_SE_EEEEEEEvEENS12_INSA_23SM90_TMA_LOAD_MULTICASTENS14_IS16_S18_NST_INSB_IJSH_S19_EEENSB_IJSE_SH_EEEEEEEvEEEENS_8epilogue10collective18CollectiveEpilogueINS1M_23Sm100TmaWarpSpecializedILi3ELi2ELi16ELb1ELb0EEEJSJ_NSB_IJNST_ISH_SE_EENST_INSC_ILi32EEESE_EEEEESK_NSB_IJNSB_IJllllEEESE_SV_EEESK_S1W_NS1M_6fusion15FusionCallbacksIS1Q_NS1X_17LinearCombinationISK_fSK_fLNS_15FloatRoundStyleE2EEESJ_S1U_JEEENSA_5SM1004TMEM4LOAD26SM100_TMEM_LOAD_16dp256b4xES13_NS14_INS15_ILi2ELi4ELi3EEES18_NST_INSB_IJS19_S1S_EEENSB_IJS1S_SE_EEEEEEENSA_17SM75_U32x4_LDSM_NENSA_21SM90_TMA_STORE_IM2COLES2B_NSA_17SM90_U32x4_STSM_NENSA_39AutoVectorizingCopyWithAssumedAlignmentILi128EEEEEEvvEEEEvNT_6ParamsE --------------------------
	.section	.nv.constant0._ZN7cutlass13device_kernelINS_4conv6kernel13ConvUniversalINS1_16ConvProblemShapeILNS1_8OperatorE1ELi3EEENS1_10collective14CollectiveConvINS1_47MainloopSm100TmaUmmaWarpSpecializedImplicitGemmILS5_1ELi13ELi3ELi1ELi2EN4cute5tupleIJNSA_1CILi2EEENSC_ILi1EEESE_EEEEENSB_IJNSC_ILi64EEESH_NSB_IJSH_EEEEEENS_6half_tESK_NSA_8TiledMMAINSA_8MMA_AtomIJNSA_20SM100_MMA_F16BF16_SSISK_SK_fLi64ELi64ELNSA_4UMMA5MajorE0ELSP_1ELNSO_7ScaleInE0ELSQ_0EEEEEENSA_6LayoutINSB_IJSE_SE_SE_EEENSB_IJNSC_ILi0EEESV_SV_EEEEENSB_IJNSA_10UnderscoreESY_SY_EEEEENS7_6detail27Sm100ImplicitGemmTileTraitsINSA_20SM90_TMA_LOAD_IM2COLENSA_14ComposedLayoutINSA_7SwizzleILi3ELi4ELi3EEENSA_18smem_ptr_flag_bitsILi16EEENST_INSB_IJNSC_ILi8EEESH_EEENSB_IJSH_SE_EEEEEEEvEENS12_INSA_23SM90_TMA_LOAD_MULTICASTENS14_IS16_S18_NST_INSB_IJSH_S19_EEENSB_IJSE_SH_EEEEEEEvEEEENS_8epilogue10collective18CollectiveEpilogueINS1M_23Sm100TmaWarpSpecializedILi3ELi2ELi16ELb1ELb0EEEJSJ_NSB_IJNST_ISH_SE_EENST_INSC_ILi32EEESE_EEEEESK_NSB_IJNSB_IJllllEEESE_SV_EEESK_S1W_NS1M_6fusion15FusionCallbacksIS1Q_NS1X_17LinearCombinationISK_fSK_fLNS_15FloatRoundStyleE2EEESJ_S1U_JEEENSA_5SM1004TMEM4LOAD26SM100_TMEM_LOAD_16dp256b4xES13_NS14_INS15_ILi2ELi4ELi3EEES18_NST_INSB_IJS19_S1S_EEENSB_IJS1S_SE_EEEEEEENSA_17SM75_U32x4_LDSM_NENSA_21SM90_TMA_STORE_IM2COLES2B_NSA_17SM90_U32x4_STSM_NENSA_39AutoVectorizingCopyWithAssumedAlignmentILi128EEEEEEvvEEEEvNT_6ParamsE,"a",@progbits
	.sectionflags	@""
	.align	4
.nv.constant0._ZN7cutlass13device_kernelINS_4conv6kernel13ConvUniversalINS1_16ConvProblemShapeILNS1_8OperatorE1ELi3EEENS1_10collective14CollectiveConvINS1_47MainloopSm100TmaUmmaWarpSpecializedImplicitGemmILS5_1ELi13ELi3ELi1ELi2EN4cute5tupleIJNSA_1CILi2EEENSC_ILi1EEESE_EEEEENSB_IJNSC_ILi64EEESH_NSB_IJSH_EEEEEENS_6half_tESK_NSA_8TiledMMAINSA_8MMA_AtomIJNSA_20SM100_MMA_F16BF16_SSISK_SK_fLi64ELi64ELNSA_4UMMA5MajorE0ELSP_1ELNSO_7ScaleInE0ELSQ_0EEEEEENSA_6LayoutINSB_IJSE_SE_SE_EEENSB_IJNSC_ILi0EEESV_SV_EEEEENSB_IJNSA_10UnderscoreESY_SY_EEEEENS7_6detail27Sm100ImplicitGemmTileTraitsINSA_20SM90_TMA_LOAD_IM2COLENSA_14ComposedLayoutINSA_7SwizzleILi3ELi4ELi3EEENSA_18smem_ptr_flag_bitsILi16EEENST_INSB_IJNSC_ILi8EEESH_EEENSB_IJSH_SE_EEEEEEEvEENS12_INSA_23SM90_TMA_LOAD_MULTICASTENS14_IS16_S18_NST_INSB_IJSH_S19_EEENSB_IJSE_SH_EEEEEEEvEEEENS_8epilogue10collective18CollectiveEpilogueINS1M_23Sm100TmaWarpSpecializedILi3ELi2ELi16ELb1ELb0EEEJSJ_NSB_IJNST_ISH_SE_EENST_INSC_ILi32EEESE_EEEEESK_NSB_IJNSB_IJllllEEESE_SV_EEESK_S1W_NS1M_6fusion15FusionCallbacksIS1Q_NS1X_17LinearCombinationISK_fSK_fLNS_15FloatRoundStyleE2EEESJ_S1U_JEEENSA_5SM1004TMEM4LOAD26SM100_TMEM_LOAD_16dp256b4xES13_NS14_INS15_ILi2ELi4ELi3EEES18_NST_INSB_IJS19_S1S_EEENSB_IJS1S_SE_EEEEEEENSA_17SM75_U32x4_LDSM_NENSA_21SM90_TMA_STORE_IM2COLES2B_NSA_17SM90_U32x4_STSM_NENSA_39AutoVectorizingCopyWithAssumedAlignmentILi128EEEEEEvvEEEEvNT_6ParamsE:
	.zero		3200


//--------------------- SYMBOLS --------------------------

	.type		.nv.reservedSmem.offset0,@object
	.size		.nv.reservedSmem.offset0,0x4
	.type		.nv.reservedSmem.cap,@object
	.size		.nv.reservedSmem.cap,0x4
	.type		__assertfail,@function
